//
// Generated by NVIDIA NVVM Compiler
//
// Compiler Build ID: CL-36424714
// Cuda compilation tools, release 13.0, V13.0.88
// Based on NVVM 20.0.0
//

.version 9.0
.target sm_100
.address_size 64

	// .globl	_Z18nlm_classic_globalPKfPfffiiiiifff

.visible .entry _Z18nlm_classic_globalPKfPfffiiiiifff(
	.param .u64 .ptr .align 1 _Z18nlm_classic_globalPKfPfffiiiiifff_param_0,
	.param .u64 .ptr .align 1 _Z18nlm_classic_globalPKfPfffiiiiifff_param_1,
	.param .f32 _Z18nlm_classic_globalPKfPfffiiiiifff_param_2,
	.param .f32 _Z18nlm_classic_globalPKfPfffiiiiifff_param_3,
	.param .u32 _Z18nlm_classic_globalPKfPfffiiiiifff_param_4,
	.param .u32 _Z18nlm_classic_globalPKfPfffiiiiifff_param_5,
	.param .u32 _Z18nlm_classic_globalPKfPfffiiiiifff_param_6,
	.param .u32 _Z18nlm_classic_globalPKfPfffiiiiifff_param_7,
	.param .u32 _Z18nlm_classic_globalPKfPfffiiiiifff_param_8,
	.param .f32 _Z18nlm_classic_globalPKfPfffiiiiifff_param_9,
	.param .f32 _Z18nlm_classic_globalPKfPfffiiiiifff_param_10,
	.param .f32 _Z18nlm_classic_globalPKfPfffiiiiifff_param_11
)
{
	.reg .pred 	%p<56>;
	.reg .b32 	%r<137>;
	.reg .b32 	%f<234>;
	.reg .b64 	%rd<70>;
	.reg .b64 	%fd<13>;

	ld.param.u64 	%rd4, [_Z18nlm_classic_globalPKfPfffiiiiifff_param_0];
	ld.param.u32 	%r56, [_Z18nlm_classic_globalPKfPfffiiiiifff_param_5];
	ld.param.u32 	%r57, [_Z18nlm_classic_globalPKfPfffiiiiifff_param_6];
	ld.param.u32 	%r59, [_Z18nlm_classic_globalPKfPfffiiiiifff_param_7];
	cvta.to.global.u64 	%rd1, %rd4;
	mov.u32 	%r60, %ntid.x;
	mov.u32 	%r61, %ctaid.x;
	mov.u32 	%r62, %tid.x;
	mad.lo.s32 	%r1, %r60, %r61, %r62;
	mov.u32 	%r63, %ntid.y;
	mov.u32 	%r64, %ctaid.y;
	mov.u32 	%r65, %tid.y;
	mad.lo.s32 	%r66, %r63, %r64, %r65;
	setp.ge.s32 	%p1, %r1, %r57;
	setp.ge.s32 	%p2, %r66, %r59;
	or.pred  	%p3, %p1, %p2;
	@%p3 bra 	$L__BB0_45;
	ld.param.u32 	%r115, [_Z18nlm_classic_globalPKfPfffiiiiifff_param_4];
	add.s32 	%r3, %r115, %r1;
	add.s32 	%r4, %r115, %r66;
	sub.s32 	%r67, %r3, %r56;
	max.s32 	%r122, %r67, %r115;
	add.s32 	%r68, %r3, %r56;
	add.s32 	%r69, %r57, %r115;
	min.s32 	%r6, %r68, %r69;
	sub.s32 	%r70, %r4, %r56;
	max.s32 	%r7, %r70, %r115;
	add.s32 	%r71, %r4, %r56;
	add.s32 	%r72, %r59, %r115;
	min.s32 	%r8, %r71, %r72;
	setp.ge.s32 	%p4, %r122, %r6;
	mov.f32 	%f202, 0f00000000;
	mov.f32 	%f203, %f202;
	mov.f32 	%f204, %f202;
	@%p4 bra 	$L__BB0_42;
	ld.param.f32 	%f179, [_Z18nlm_classic_globalPKfPfffiiiiifff_param_11];
	ld.param.f32 	%f175, [_Z18nlm_classic_globalPKfPfffiiiiifff_param_9];
	ld.param.u32 	%r116, [_Z18nlm_classic_globalPKfPfffiiiiifff_param_4];
	neg.s32 	%r9, %r116;
	setp.gt.s32 	%p5, %r116, -1;
	cvt.f64.f32 	%fd2, %f179;
	add.f64 	%fd3, %fd2, %fd2;
	cvt.f64.f32 	%fd4, %f175;
	mul.f64 	%fd1, %fd3, %fd4;
	@%p5 bra 	$L__BB0_26;
	ld.param.f32 	%f178, [_Z18nlm_classic_globalPKfPfffiiiiifff_param_10];
	mov.f64 	%fd11, 0d0000000000000000;
	sub.f64 	%fd12, %fd11, %fd1;
	cvt.rn.f32.f64 	%f154, %fd12;
	setp.gt.f32 	%p19, %f154, 0f00000000;
	selp.f32 	%f155, %f154, 0f00000000, %p19;
	div.rn.f32 	%f156, %f155, %f178;
	mul.f32 	%f1, %f156, 0fBFB8AA3B;
	mul.lo.s32 	%r10, %r7, %r57;
	add.s32 	%r11, %r10, %r57;
	mov.f32 	%f204, 0f00000000;
	mov.f32 	%f203, %f204;
	mov.f32 	%f202, %f204;
$L__BB0_4:
	setp.lt.s32 	%p20, %r7, %r8;
	@%p20 bra 	$L__BB0_6;
$L__BB0_5:
	add.s32 	%r122, %r122, 1;
	setp.eq.s32 	%p54, %r122, %r6;
	@%p54 bra 	$L__BB0_42;
	bra.uni 	$L__BB0_4;
$L__BB0_6:
	sub.s32 	%r93, %r8, %r7;
	and.b32  	%r14, %r93, 3;
	setp.eq.s32 	%p21, %r14, 0;
	mov.u32 	%r123, %r7;
	@%p21 bra 	$L__BB0_15;
	setp.eq.s32 	%p22, %r122, %r3;
	setp.eq.s32 	%p23, %r7, %r4;
	and.pred  	%p24, %p22, %p23;
	@%p24 bra 	$L__BB0_9;
	ex2.approx.f32 	%f158, %f1;
	setp.gt.f32 	%p25, %f158, %f202;
	selp.f32 	%f202, %f158, %f202, %p25;
	add.f32 	%f204, %f204, %f158;
	add.s32 	%r94, %r10, %r122;
	mul.wide.s32 	%rd48, %r94, 4;
	add.s64 	%rd49, %rd1, %rd48;
	ld.global.f32 	%f159, [%rd49];
	fma.rn.f32 	%f203, %f158, %f159, %f203;
$L__BB0_9:
	add.s32 	%r123, %r7, 1;
	setp.eq.s32 	%p26, %r14, 1;
	@%p26 bra 	$L__BB0_15;
	setp.eq.s32 	%p27, %r122, %r3;
	setp.eq.s32 	%p28, %r123, %r4;
	and.pred  	%p29, %p27, %p28;
	@%p29 bra 	$L__BB0_12;
	ex2.approx.f32 	%f160, %f1;
	setp.gt.f32 	%p30, %f160, %f202;
	selp.f32 	%f202, %f160, %f202, %p30;
	add.f32 	%f204, %f204, %f160;
	add.s32 	%r95, %r11, %r122;
	mul.wide.s32 	%rd50, %r95, 4;
	add.s64 	%rd51, %rd1, %rd50;
	ld.global.f32 	%f161, [%rd51];
	fma.rn.f32 	%f203, %f160, %f161, %f203;
$L__BB0_12:
	add.s32 	%r123, %r7, 2;
	setp.eq.s32 	%p31, %r14, 2;
	@%p31 bra 	$L__BB0_15;
	add.s32 	%r17, %r7, 3;
	setp.eq.s32 	%p32, %r122, %r3;
	setp.eq.s32 	%p33, %r123, %r4;
	and.pred  	%p34, %p32, %p33;
	mov.u32 	%r123, %r17;
	@%p34 bra 	$L__BB0_15;
	ex2.approx.f32 	%f162, %f1;
	setp.gt.f32 	%p35, %f162, %f202;
	selp.f32 	%f202, %f162, %f202, %p35;
	add.f32 	%f204, %f204, %f162;
	add.s32 	%r96, %r11, %r57;
	add.s32 	%r97, %r96, %r122;
	mul.wide.s32 	%rd52, %r97, 4;
	add.s64 	%rd53, %rd1, %rd52;
	ld.global.f32 	%f163, [%rd53];
	fma.rn.f32 	%f203, %f162, %f163, %f203;
	mov.u32 	%r123, %r17;
$L__BB0_15:
	sub.s32 	%r98, %r7, %r8;
	setp.gt.u32 	%p36, %r98, -4;
	@%p36 bra 	$L__BB0_5;
	ld.param.u32 	%r121, [_Z18nlm_classic_globalPKfPfffiiiiifff_param_4];
	add.s32 	%r99, %r123, 3;
	mad.lo.s32 	%r128, %r57, %r99, %r122;
	add.s32 	%r100, %r123, 2;
	mad.lo.s32 	%r127, %r57, %r100, %r122;
	mul.lo.s32 	%r101, %r57, %r123;
	add.s32 	%r102, %r101, %r57;
	add.s32 	%r126, %r122, %r102;
	add.s32 	%r125, %r122, %r101;
	add.s32 	%r107, %r66, %r121;
	sub.s32 	%r124, %r123, %r107;
$L__BB0_17:
	setp.eq.s32 	%p37, %r122, %r3;
	setp.eq.s32 	%p38, %r124, 0;
	and.pred  	%p39, %p37, %p38;
	@%p39 bra 	$L__BB0_19;
	ex2.approx.f32 	%f164, %f1;
	setp.gt.f32 	%p40, %f164, %f202;
	selp.f32 	%f202, %f164, %f202, %p40;
	add.f32 	%f204, %f204, %f164;
	mul.wide.s32 	%rd54, %r125, 4;
	add.s64 	%rd55, %rd1, %rd54;
	ld.global.f32 	%f165, [%rd55];
	fma.rn.f32 	%f203, %f164, %f165, %f203;
$L__BB0_19:
	setp.eq.s32 	%p41, %r122, %r3;
	add.s32 	%r108, %r123, 1;
	setp.eq.s32 	%p42, %r108, %r4;
	and.pred  	%p43, %p41, %p42;
	@%p43 bra 	$L__BB0_21;
	ex2.approx.f32 	%f166, %f1;
	setp.gt.f32 	%p44, %f166, %f202;
	selp.f32 	%f202, %f166, %f202, %p44;
	add.f32 	%f204, %f204, %f166;
	mul.wide.s32 	%rd56, %r126, 4;
	add.s64 	%rd57, %rd1, %rd56;
	ld.global.f32 	%f167, [%rd57];
	fma.rn.f32 	%f203, %f166, %f167, %f203;
$L__BB0_21:
	setp.eq.s32 	%p45, %r122, %r3;
	add.s32 	%r109, %r123, 2;
	setp.eq.s32 	%p46, %r109, %r4;
	and.pred  	%p47, %p45, %p46;
	@%p47 bra 	$L__BB0_23;
	ex2.approx.f32 	%f168, %f1;
	setp.gt.f32 	%p48, %f168, %f202;
	selp.f32 	%f202, %f168, %f202, %p48;
	add.f32 	%f204, %f204, %f168;
	mul.wide.s32 	%rd58, %r127, 4;
	add.s64 	%rd59, %rd1, %rd58;
	ld.global.f32 	%f169, [%rd59];
	fma.rn.f32 	%f203, %f168, %f169, %f203;
$L__BB0_23:
	setp.eq.s32 	%p49, %r122, %r3;
	add.s32 	%r110, %r123, 3;
	setp.eq.s32 	%p50, %r110, %r4;
	and.pred  	%p51, %p49, %p50;
	@%p51 bra 	$L__BB0_25;
	ex2.approx.f32 	%f170, %f1;
	setp.gt.f32 	%p52, %f170, %f202;
	selp.f32 	%f202, %f170, %f202, %p52;
	add.f32 	%f204, %f204, %f170;
	mul.wide.s32 	%rd60, %r128, 4;
	add.s64 	%rd61, %rd1, %rd60;
	ld.global.f32 	%f171, [%rd61];
	fma.rn.f32 	%f203, %f170, %f171, %f203;
$L__BB0_25:
	add.s32 	%r123, %r123, 4;
	shl.b32 	%r111, %r57, 2;
	add.s32 	%r128, %r128, %r111;
	add.s32 	%r127, %r127, %r111;
	add.s32 	%r126, %r126, %r111;
	add.s32 	%r125, %r125, %r111;
	add.s32 	%r124, %r124, 4;
	setp.eq.s32 	%p53, %r123, %r8;
	@%p53 bra 	$L__BB0_5;
	bra.uni 	$L__BB0_17;
$L__BB0_26:
	ld.param.u32 	%r117, [_Z18nlm_classic_globalPKfPfffiiiiifff_param_4];
	shl.b32 	%r73, %r117, 1;
	or.b32  	%r74, %r73, 1;
	and.b32  	%r37, %r74, 4;
	and.b32  	%r38, %r74, 3;
	and.b32  	%r39, %r74, -8;
	mov.f32 	%f204, 0f00000000;
	mul.wide.s32 	%rd39, %r57, 4;
	mov.f32 	%f203, %f204;
	mov.f32 	%f202, %f204;
$L__BB0_27:
	setp.ge.s32 	%p6, %r7, %r8;
	@%p6 bra 	$L__BB0_41;
	mov.u32 	%r131, %r7;
$L__BB0_29:
	setp.eq.s32 	%p7, %r122, %r3;
	setp.eq.s32 	%p8, %r131, %r4;
	and.pred  	%p9, %p7, %p8;
	@%p9 bra 	$L__BB0_40;
	mov.f32 	%f222, 0f00000000;
	mov.u32 	%r132, %r9;
$L__BB0_31:
	ld.param.u32 	%r118, [_Z18nlm_classic_globalPKfPfffiiiiifff_param_4];
	setp.lt.u32 	%p10, %r118, 4;
	add.s32 	%r43, %r132, %r3;
	add.s32 	%r44, %r132, %r122;
	mov.u32 	%r134, %r9;
	@%p10 bra 	$L__BB0_34;
	mov.u32 	%r134, %r9;
$L__BB0_33:
	.pragma "nounroll";
	ld.param.u32 	%r119, [_Z18nlm_classic_globalPKfPfffiiiiifff_param_4];
	add.s32 	%r75, %r134, %r4;
	mad.lo.s32 	%r76, %r75, %r57, %r43;
	mul.wide.s32 	%rd5, %r76, 4;
	add.s64 	%rd6, %rd1, %rd5;
	ld.global.f32 	%f91, [%rd6];
	add.s32 	%r77, %r134, %r131;
	mad.lo.s32 	%r78, %r77, %r57, %r44;
	mul.wide.s32 	%rd7, %r78, 4;
	add.s64 	%rd8, %rd1, %rd7;
	ld.global.f32 	%f92, [%rd8];
	sub.f32 	%f93, %f91, %f92;
	fma.rn.f32 	%f94, %f93, %f93, %f222;
	mul.wide.s32 	%rd9, %r57, 4;
	add.s64 	%rd10, %rd6, %rd9;
	ld.global.f32 	%f95, [%rd10];
	add.s64 	%rd11, %rd8, %rd9;
	ld.global.f32 	%f96, [%rd11];
	sub.f32 	%f97, %f95, %f96;
	fma.rn.f32 	%f98, %f97, %f97, %f94;
	add.s64 	%rd12, %rd10, %rd9;
	ld.global.f32 	%f99, [%rd12];
	add.s64 	%rd13, %rd11, %rd9;
	ld.global.f32 	%f100, [%rd13];
	sub.f32 	%f101, %f99, %f100;
	fma.rn.f32 	%f102, %f101, %f101, %f98;
	add.s64 	%rd14, %rd12, %rd9;
	ld.global.f32 	%f103, [%rd14];
	add.s64 	%rd15, %rd13, %rd9;
	ld.global.f32 	%f104, [%rd15];
	sub.f32 	%f105, %f103, %f104;
	fma.rn.f32 	%f106, %f105, %f105, %f102;
	add.s64 	%rd16, %rd14, %rd9;
	ld.global.f32 	%f107, [%rd16];
	add.s64 	%rd17, %rd15, %rd9;
	ld.global.f32 	%f108, [%rd17];
	sub.f32 	%f109, %f107, %f108;
	fma.rn.f32 	%f110, %f109, %f109, %f106;
	add.s64 	%rd18, %rd16, %rd9;
	ld.global.f32 	%f111, [%rd18];
	add.s64 	%rd19, %rd17, %rd9;
	ld.global.f32 	%f112, [%rd19];
	sub.f32 	%f113, %f111, %f112;
	fma.rn.f32 	%f114, %f113, %f113, %f110;
	add.s64 	%rd20, %rd18, %rd9;
	ld.global.f32 	%f115, [%rd20];
	add.s64 	%rd21, %rd19, %rd9;
	ld.global.f32 	%f116, [%rd21];
	sub.f32 	%f117, %f115, %f116;
	fma.rn.f32 	%f118, %f117, %f117, %f114;
	add.s64 	%rd22, %rd20, %rd9;
	ld.global.f32 	%f119, [%rd22];
	add.s64 	%rd23, %rd21, %rd9;
	ld.global.f32 	%f120, [%rd23];
	sub.f32 	%f121, %f119, %f120;
	fma.rn.f32 	%f222, %f121, %f121, %f118;
	add.s32 	%r134, %r134, 8;
	add.s32 	%r79, %r134, %r119;
	setp.ne.s32 	%p11, %r79, %r39;
	@%p11 bra 	$L__BB0_33;
$L__BB0_34:
	setp.eq.s32 	%p12, %r37, 0;
	@%p12 bra 	$L__BB0_36;
	add.s32 	%r80, %r134, %r4;
	mad.lo.s32 	%r81, %r80, %r57, %r43;
	mul.wide.s32 	%rd24, %r81, 4;
	add.s64 	%rd25, %rd1, %rd24;
	ld.global.f32 	%f122, [%rd25];
	add.s32 	%r82, %r134, %r131;
	mad.lo.s32 	%r83, %r82, %r57, %r44;
	mul.wide.s32 	%rd26, %r83, 4;
	add.s64 	%rd27, %rd1, %rd26;
	ld.global.f32 	%f123, [%rd27];
	sub.f32 	%f124, %f122, %f123;
	fma.rn.f32 	%f125, %f124, %f124, %f222;
	add.s64 	%rd29, %rd25, %rd39;
	ld.global.f32 	%f126, [%rd29];
	add.s64 	%rd30, %rd27, %rd39;
	ld.global.f32 	%f127, [%rd30];
	sub.f32 	%f128, %f126, %f127;
	fma.rn.f32 	%f129, %f128, %f128, %f125;
	add.s64 	%rd31, %rd29, %rd39;
	ld.global.f32 	%f130, [%rd31];
	add.s64 	%rd32, %rd30, %rd39;
	ld.global.f32 	%f131, [%rd32];
	sub.f32 	%f132, %f130, %f131;
	fma.rn.f32 	%f133, %f132, %f132, %f129;
	add.s64 	%rd33, %rd31, %rd39;
	ld.global.f32 	%f134, [%rd33];
	add.s64 	%rd34, %rd32, %rd39;
	ld.global.f32 	%f135, [%rd34];
	sub.f32 	%f136, %f134, %f135;
	fma.rn.f32 	%f222, %f136, %f136, %f133;
	add.s32 	%r134, %r134, 4;
$L__BB0_36:
	setp.eq.s32 	%p13, %r38, 1;
	@%p13 bra 	$L__BB0_38;
	add.s32 	%r84, %r134, %r4;
	mad.lo.s32 	%r85, %r84, %r57, %r43;
	mul.wide.s32 	%rd35, %r85, 4;
	add.s64 	%rd36, %rd1, %rd35;
	ld.global.f32 	%f137, [%rd36];
	add.s32 	%r86, %r134, %r131;
	mad.lo.s32 	%r87, %r86, %r57, %r44;
	mul.wide.s32 	%rd37, %r87, 4;
	add.s64 	%rd38, %rd1, %rd37;
	ld.global.f32 	%f138, [%rd38];
	sub.f32 	%f139, %f137, %f138;
	fma.rn.f32 	%f140, %f139, %f139, %f222;
	add.s64 	%rd40, %rd36, %rd39;
	ld.global.f32 	%f141, [%rd40];
	add.s64 	%rd41, %rd38, %rd39;
	ld.global.f32 	%f142, [%rd41];
	sub.f32 	%f143, %f141, %f142;
	fma.rn.f32 	%f222, %f143, %f143, %f140;
	add.s32 	%r134, %r134, 2;
$L__BB0_38:
	ld.param.u32 	%r120, [_Z18nlm_classic_globalPKfPfffiiiiifff_param_4];
	add.s32 	%r88, %r134, %r4;
	mad.lo.s32 	%r89, %r88, %r57, %r43;
	mul.wide.s32 	%rd42, %r89, 4;
	add.s64 	%rd43, %rd1, %rd42;
	ld.global.f32 	%f144, [%rd43];
	add.s32 	%r90, %r134, %r131;
	mad.lo.s32 	%r91, %r90, %r57, %r44;
	mul.wide.s32 	%rd44, %r91, 4;
	add.s64 	%rd45, %rd1, %rd44;
	ld.global.f32 	%f145, [%rd45];
	sub.f32 	%f146, %f144, %f145;
	fma.rn.f32 	%f222, %f146, %f146, %f222;
	add.s32 	%r52, %r132, 1;
	setp.ne.s32 	%p14, %r132, %r120;
	mov.u32 	%r132, %r52;
	@%p14 bra 	$L__BB0_31;
	ld.param.f32 	%f180, [_Z18nlm_classic_globalPKfPfffiiiiifff_param_11];
	ld.param.f32 	%f177, [_Z18nlm_classic_globalPKfPfffiiiiifff_param_10];
	ld.param.f32 	%f176, [_Z18nlm_classic_globalPKfPfffiiiiifff_param_9];
	cvt.f64.f32 	%fd5, %f222;
	cvt.f64.f32 	%fd6, %f180;
	add.f64 	%fd7, %fd6, %fd6;
	cvt.f64.f32 	%fd8, %f176;
	mul.f64 	%fd9, %fd7, %fd8;
	sub.f64 	%fd10, %fd5, %fd9;
	cvt.rn.f32.f64 	%f147, %fd10;
	setp.gt.f32 	%p15, %f147, 0f00000000;
	selp.f32 	%f148, %f147, 0f00000000, %p15;
	div.rn.f32 	%f149, %f148, %f177;
	mul.f32 	%f150, %f149, 0fBFB8AA3B;
	ex2.approx.f32 	%f151, %f150;
	setp.gt.f32 	%p16, %f151, %f202;
	selp.f32 	%f202, %f151, %f202, %p16;
	add.f32 	%f204, %f204, %f151;
	mad.lo.s32 	%r92, %r131, %r57, %r122;
	mul.wide.s32 	%rd46, %r92, 4;
	add.s64 	%rd47, %rd1, %rd46;
	ld.global.f32 	%f152, [%rd47];
	fma.rn.f32 	%f203, %f151, %f152, %f203;
$L__BB0_40:
	add.s32 	%r131, %r131, 1;
	setp.ne.s32 	%p17, %r131, %r8;
	@%p17 bra 	$L__BB0_29;
$L__BB0_41:
	add.s32 	%r122, %r122, 1;
	setp.ne.s32 	%p18, %r122, %r6;
	@%p18 bra 	$L__BB0_27;
$L__BB0_42:
	ld.param.u64 	%rd69, [_Z18nlm_classic_globalPKfPfffiiiiifff_param_1];
	cvta.to.global.u64 	%rd2, %rd69;
	mad.lo.s32 	%r112, %r57, %r4, %r3;
	mul.wide.s32 	%rd62, %r112, 4;
	add.s64 	%rd63, %rd1, %rd62;
	ld.global.f32 	%f172, [%rd63];
	fma.rn.f32 	%f83, %f202, %f172, %f203;
	add.f32 	%f84, %f202, %f204;
	setp.leu.f32 	%p55, %f84, 0f00000000;
	@%p55 bra 	$L__BB0_44;
	div.rn.f32 	%f174, %f83, %f84;
	mad.lo.s32 	%r114, %r57, %r66, %r1;
	mul.wide.s32 	%rd67, %r114, 4;
	add.s64 	%rd68, %rd2, %rd67;
	st.global.f32 	[%rd68], %f174;
	bra.uni 	$L__BB0_45;
$L__BB0_44:
	mad.lo.s32 	%r113, %r57, %r66, %r1;
	mul.wide.s32 	%rd64, %r113, 4;
	add.s64 	%rd65, %rd1, %rd64;
	ld.global.f32 	%f173, [%rd65];
	add.s64 	%rd66, %rd2, %rd64;
	st.global.f32 	[%rd66], %f173;
$L__BB0_45:
	ret;

}


// ===== COMPILED SASS (sm_100) =====

	.target	sm_100

	.elftype	@"ET_EXEC"


//--------------------- .note.nv.tkinfo           --------------------------
	.section	.note.nv.tkinfo,"",@"SHT_NOTE"
	.sectionflags	@"SHF_NOTE_NV_TKINFO"
	.tkinfo
        /*0018*/ 	.word	0x00000002
        /*0030*/ 	.string	""
        /*0030*/ 	.string	"ptxas"
        /*0030*/ 	.string	"Cuda compilation tools, release 13.0, V13.0.88"
        /*0030*/ 	.string	"Build cuda_13.0.r13.0/compiler.36424714_0"
        /*0030*/ 	.string	"-arch sm_100 -m 64 "



//--------------------- .note.nv.cuinfo           --------------------------
	.section	.note.nv.cuinfo,"",@"SHT_NOTE"
	.sectionflags	@"SHF_NOTE_NV_CUINFO"
        /*0018*/ 	.short	0x0002
        /*001a*/ 	.short	0x0064
        /*001c*/ 	.short	0x0082
	.zero		2


//--------------------- .nv.info                  --------------------------
	.section	.nv.info,"",@"SHT_CUDA_INFO"
	.align	4


	//----- nvinfo : EIATTR_REGCOUNT
	.align		4
        /*0000*/ 	.byte	0x04, 0x2f
        /*0002*/ 	.short	(.L_1 - .L_0)
	.align		4
.L_0:
        /*0004*/ 	.word	index@(_Z18nlm_classic_globalPKfPfffiiiiifff)
        /*0008*/ 	.word	0x00000020


	//----- nvinfo : EIATTR_FRAME_SIZE
	.align		4
.L_1:
        /*000c*/ 	.byte	0x04, 0x11
        /*000e*/ 	.short	(.L_3 - .L_2)
	.align		4
.L_2:
        /*0010*/ 	.word	index@($__internal_0_$__cuda_sm3x_div_rn_noftz_f32_slowpath)
        /*0014*/ 	.word	0x00000000


	//----- nvinfo : EIATTR_FRAME_SIZE
	.align		4
.L_3:
        /*0018*/ 	.byte	0x04, 0x11
        /*001a*/ 	.short	(.L_5 - .L_4)
	.align		4
.L_4:
        /*001c*/ 	.word	index@(_Z18nlm_classic_globalPKfPfffiiiiifff)
        /*0020*/ 	.word	0x00000000


	//----- nvinfo : EIATTR_MIN_STACK_SIZE
	.align		4
.L_5:
        /*0024*/ 	.byte	0x04, 0x12
        /*0026*/ 	.short	(.L_7 - .L_6)
	.align		4
.L_6:
        /*0028*/ 	.word	index@(_Z18nlm_classic_globalPKfPfffiiiiifff)
        /*002c*/ 	.word	0x00000000
.L_7:


//--------------------- .nv.compat                --------------------------
	.section	.nv.compat,"",@"SHT_CUDA_COMPAT_INFO"
	.align	4
        /*0000*/ 	.byte	0x02, 0x09, 0x00, 0x00, 0x02, 0x02, 0x01, 0x00, 0x02, 0x05, 0x05, 0x00, 0x03, 0x07, 0x01, 0x01
        /*0010*/ 	.byte	0x02, 0x03, 0x00, 0x00, 0x02, 0x06, 0x01, 0x00, 0x04, 0x0b, 0x08, 0x00, 0x01, 0x00, 0x00, 0x00
        /*0020*/ 	.byte	0x00, 0x00, 0x00, 0x00


//--------------------- .nv.info._Z18nlm_classic_globalPKfPfffiiiiifff --------------------------
	.section	.nv.info._Z18nlm_classic_globalPKfPfffiiiiifff,"",@"SHT_CUDA_INFO"
	.sectionflags	@""
	.align	4


	//----- nvinfo : EIATTR_CUDA_API_VERSION
	.align		4
        /*0000*/ 	.byte	0x04, 0x37
        /*0002*/ 	.short	(.L_9 - .L_8)
.L_8:
        /*0004*/ 	.word	0x00000082


	//----- nvinfo : EIATTR_KPARAM_INFO
	.align		4
.L_9:
        /*0008*/ 	.byte	0x04, 0x17
        /*000a*/ 	.short	(.L_11 - .L_10)
.L_10:
        /*000c*/ 	.word	0x00000000
        /*0010*/ 	.short	0x000b
        /*0012*/ 	.short	0x0034
        /*0014*/ 	.byte	0x00, 0xf0, 0x11, 0x00


	//----- nvinfo : EIATTR_KPARAM_INFO
	.align		4
.L_11:
        /*0018*/ 	.byte	0x04, 0x17
        /*001a*/ 	.short	(.L_13 - .L_12)
.L_12:
        /*001c*/ 	.word	0x00000000
        /*0020*/ 	.short	0x000a
        /*0022*/ 	.short	0x0030
        /*0024*/ 	.byte	0x00, 0xf0, 0x11, 0x00


	//----- nvinfo : EIATTR_KPARAM_INFO
	.align		4
.L_13:
        /*0028*/ 	.byte	0x04, 0x17
        /*002a*/ 	.short	(.L_15 - .L_14)
.L_14:
        /*002c*/ 	.word	0x00000000
        /*0030*/ 	.short	0x0009
        /*0032*/ 	.short	0x002c
        /*0034*/ 	.byte	0x00, 0xf0, 0x11, 0x00


	//----- nvinfo : EIATTR_KPARAM_INFO
	.align		4
.L_15:
        /*0038*/ 	.byte	0x04, 0x17
        /*003a*/ 	.short	(.L_17 - .L_16)
.L_16:
        /*003c*/ 	.word	0x00000000
        /*0040*/ 	.short	0x0008
        /*0042*/ 	.short	0x0028
        /*0044*/ 	.byte	0x00, 0xf0, 0x11, 0x00


	//----- nvinfo : EIATTR_KPARAM_INFO
	.align		4
.L_17:
        /*0048*/ 	.byte	0x04, 0x17
        /*004a*/ 	.short	(.L_19 - .L_18)
.L_18:
        /*004c*/ 	.word	0x00000000
        /*0050*/ 	.short	0x0007
        /*0052*/ 	.short	0x0024
        /*0054*/ 	.byte	0x00, 0xf0, 0x11, 0x00


	//----- nvinfo : EIATTR_KPARAM_INFO
	.align		4
.L_19:
        /*0058*/ 	.byte	0x04, 0x17
        /*005a*/ 	.short	(.L_21 - .L_20)
.L_20:
        /*005c*/ 	.word	0x00000000
        /*0060*/ 	.short	0x0006
        /*0062*/ 	.short	0x0020
        /*0064*/ 	.byte	0x00, 0xf0, 0x11, 0x00


	//----- nvinfo : EIATTR_KPARAM_INFO
	.align		4
.L_21:
        /*0068*/ 	.byte	0x04, 0x17
        /*006a*/ 	.short	(.L_23 - .L_22)
.L_22:
        /*006c*/ 	.word	0x00000000
        /*0070*/ 	.short	0x0005
        /*0072*/ 	.short	0x001c
        /*0074*/ 	.byte	0x00, 0xf0, 0x11, 0x00


	//----- nvinfo : EIATTR_KPARAM_INFO
	.align		4
.L_23:
        /*0078*/ 	.byte	0x04, 0x17
        /*007a*/ 	.short	(.L_25 - .L_24)
.L_24:
        /*007c*/ 	.word	0x00000000
        /*0080*/ 	.short	0x0004
        /*0082*/ 	.short	0x0018
        /*0084*/ 	.byte	0x00, 0xf0, 0x11, 0x00


	//----- nvinfo : EIATTR_KPARAM_INFO
	.align		4
.L_25:
        /*0088*/ 	.byte	0x04, 0x17
        /*008a*/ 	.short	(.L_27 - .L_26)
.L_26:
        /*008c*/ 	.word	0x00000000
        /*0090*/ 	.short	0x0003
        /*0092*/ 	.short	0x0014
        /*0094*/ 	.byte	0x00, 0xf0, 0x11, 0x00


	//----- nvinfo : EIATTR_KPARAM_INFO
	.align		4
.L_27:
        /*0098*/ 	.byte	0x04, 0x17
        /*009a*/ 	.short	(.L_29 - .L_28)
.L_28:
        /*009c*/ 	.word	0x00000000
        /*00a0*/ 	.short	0x0002
        /*00a2*/ 	.short	0x0010
        /*00a4*/ 	.byte	0x00, 0xf0, 0x11, 0x00


	//----- nvinfo : EIATTR_KPARAM_INFO
	.align		4
.L_29:
        /*00a8*/ 	.byte	0x04, 0x17
        /*00aa*/ 	.short	(.L_31 - .L_30)
.L_30:
        /*00ac*/ 	.word	0x00000000
        /*00b0*/ 	.short	0x0001
        /*00b2*/ 	.short	0x0008
        /*00b4*/ 	.byte	0x00, 0xf5, 0x21, 0x00


	//----- nvinfo : EIATTR_KPARAM_INFO
	.align		4
.L_31:
        /*00b8*/ 	.byte	0x04, 0x17
        /*00ba*/ 	.short	(.L_33 - .L_32)
.L_32:
        /*00bc*/ 	.word	0x00000000
        /*00c0*/ 	.short	0x0000
        /*00c2*/ 	.short	0x0000
        /*00c4*/ 	.byte	0x00, 0xf5, 0x21, 0x00


	//----- nvinfo : EIATTR_SPARSE_MMA_MASK
	.align		4
.L_33:
        /*00c8*/ 	.byte	0x03, 0x50
        /*00ca*/ 	.short	0x0000


	//----- nvinfo : EIATTR_MAXREG_COUNT
	.align		4
        /*00cc*/ 	.byte	0x03, 0x1b
        /*00ce*/ 	.short	0x00ff


	//----- nvinfo : EIATTR_MERCURY_ISA_VERSION
	.align		4
        /*00d0*/ 	.byte	0x03, 0x5f
        /*00d2*/ 	.short	0x0101


	//----- nvinfo : EIATTR_VRC_CTA_INIT_COUNT
	.align		4
        /*00d4*/ 	.byte	0x02, 0x4a
	.zero		1
	.zero		1


	//----- nvinfo : EIATTR_EXIT_INSTR_OFFSETS
	.align		4
        /*00d8*/ 	.byte	0x04, 0x1c
        /*00da*/ 	.short	(.L_35 - .L_34)


	//   ....[0]....
.L_34:
        /*00dc*/ 	.word	0x000000c0


	//   ....[1]....
        /*00e0*/ 	.word	0x00001bf0


	//   ....[2]....
        /*00e4*/ 	.word	0x00001c60


	//----- nvinfo : EIATTR_CRS_STACK_SIZE
	.align		4
.L_35:
        /*00e8*/ 	.byte	0x04, 0x1e
        /*00ea*/ 	.short	(.L_37 - .L_36)
.L_36:
        /*00ec*/ 	.word	0x00000000


	//----- nvinfo : EIATTR_CBANK_PARAM_SIZE
	.align		4
.L_37:
        /*00f0*/ 	.byte	0x03, 0x19
        /*00f2*/ 	.short	0x0038


	//----- nvinfo : EIATTR_PARAM_CBANK
	.align		4
        /*00f4*/ 	.byte	0x04, 0x0a
        /*00f6*/ 	.short	(.L_39 - .L_38)
	.align		4
.L_38:
        /*00f8*/ 	.word	index@(.nv.constant0._Z18nlm_classic_globalPKfPfffiiiiifff)
        /*00fc*/ 	.short	0x0380
        /*00fe*/ 	.short	0x0038


	//----- nvinfo : EIATTR_SW_WAR
	.align		4
.L_39:
        /*0100*/ 	.byte	0x04, 0x36
        /*0102*/ 	.short	(.L_41 - .L_40)
.L_40:
        /*0104*/ 	.word	0x00000008
.L_41:


//--------------------- .nv.callgraph             --------------------------
	.section	.nv.callgraph,"",@"SHT_CUDA_CALLGRAPH"
	.align	4
	.sectionentsize	8
	.align		4
        /*0000*/ 	.word	0x00000000
	.align		4
        /*0004*/ 	.word	0xffffffff
	.align		4
        /*0008*/ 	.word	0x00000000
	.align		4
        /*000c*/ 	.word	0xfffffffe
	.align		4
        /*0010*/ 	.word	0x00000000
	.align		4
        /*0014*/ 	.word	0xfffffffd
	.align		4
        /*0018*/ 	.word	0x00000000
	.align		4
        /*001c*/ 	.word	0xfffffffc


//--------------------- .text._Z18nlm_classic_globalPKfPfffiiiiifff --------------------------
	.section	.text._Z18nlm_classic_globalPKfPfffiiiiifff,"ax",@progbits
	.align	128
        .global         _Z18nlm_classic_globalPKfPfffiiiiifff
        .type           _Z18nlm_classic_globalPKfPfffiiiiifff,@function
        .size           _Z18nlm_classic_globalPKfPfffiiiiifff,(.L_x_42 - _Z18nlm_classic_globalPKfPfffiiiiifff)
        .other          _Z18nlm_classic_globalPKfPfffiiiiifff,@"STO_CUDA_ENTRY STV_DEFAULT"
_Z18nlm_classic_globalPKfPfffiiiiifff:
.text._Z18nlm_classic_globalPKfPfffiiiiifff:
[----:B------:R-:W-:Y:S01]  /*0000*/  LDC R1, c[0x0][0x37c] ;  /* 0x0000df00ff017b82 */ /* 0x000fe20000000800 */
[----:B------:R-:W0:Y:S01]  /*0010*/  S2R R24, SR_CTAID.Y ;  /* 0x0000000000187919 */ /* 0x000e220000002600 */
[----:B------:R-:W1:Y:S01]  /*0020*/  LDCU UR4, c[0x0][0x360] ;  /* 0x00006c00ff0477ac */ /* 0x000e620008000800 */
[----:B------:R-:W0:Y:S01]  /*0030*/  S2R R3, SR_TID.Y ;  /* 0x0000000000037919 */ /* 0x000e220000002200 */
[----:B------:R-:W0:Y:S01]  /*0040*/  LDCU UR5, c[0x0][0x364] ;  /* 0x00006c80ff0577ac */ /* 0x000e220008000800 */
[----:B------:R-:W1:Y:S01]  /*0050*/  S2R R21, SR_CTAID.X ;  /* 0x0000000000157919 */ /* 0x000e620000002500 */
[----:B------:R-:W2:Y:S01]  /*0060*/  LDCU.64 UR6, c[0x0][0x3a0] ;  /* 0x00007400ff0677ac */ /* 0x000ea20008000a00 */
[----:B------:R-:W1:Y:S01]  /*0070*/  S2R R0, SR_TID.X ;  /* 0x0000000000007919 */ /* 0x000e620000002100 */
[----:B0-----:R-:W-:-:S05]  /*0080*/  IMAD R24, R24, UR5, R3 ;  /* 0x0000000518187c24 */ /* 0x001fca000f8e0203 */
[----:B--2---:R-:W-:Y:S01]  /*0090*/  ISETP.GE.AND P0, PT, R24, UR7, PT ;  /* 0x0000000718007c0c */ /* 0x004fe2000bf06270 */
[----:B-1----:R-:W-:-:S05]  /*00a0*/  IMAD R21, R21, UR4, R0 ;  /* 0x0000000415157c24 */ /* 0x002fca000f8e0200 */
[----:B------:R-:W-:-:S13]  /*00b0*/  ISETP.GE.OR P0, PT, R21, UR6, P0 ;  /* 0x0000000615007c0c */ /* 0x000fda0008706670 */
[----:B------:R-:W-:Y:S05]  /*00c0*/  @P0 EXIT ;  /* 0x000000000000094d */ /* 0x000fea0003800000 */
[----:B------:R-:W0:Y:S01]  /*00d0*/  LDC.64 R4, c[0x0][0x398] ;  /* 0x0000e600ff047b82 */ /* 0x000e220000000a00 */
[----:B------:R-:W1:Y:S01]  /*00e0*/  LDCU.64 UR4, c[0x0][0x358] ;  /* 0x00006b00ff0477ac */ /* 0x000e620008000a00 */
[----:B------:R-:W-:Y:S01]  /*00f0*/  BSSY.RECONVERGENT B0, `(.L_x_0) ;  /* 0x0000194000007945 */ /* 0x000fe20003800200 */
[----:B------:R-:W-:Y:S02]  /*0100*/  HFMA2 R11, -RZ, RZ, 0, 0 ;  /* 0x00000000ff0b7431 */ /* 0x000fe400000001ff */
[----:B------:R-:W-:Y:S01]  /*0110*/  IMAD.MOV.U32 R8, RZ, RZ, RZ ;  /* 0x000000ffff087224 */ /* 0x000fe200078e00ff */
[----:B------:R-:W-:Y:S01]  /*0120*/  MOV R6, RZ ;  /* 0x000000ff00067202 */ /* 0x000fe20000000f00 */
[----:B0-----:R-:W-:Y:S01]  /*0130*/  VIADD R20, R4, UR6 ;  /* 0x0000000604147c36 */ /* 0x001fe20008000000 */
[----:B------:R-:W-:Y:S01]  /*0140*/  IADD3 R22, PT, PT, R21, R4, RZ ;  /* 0x0000000415167210 */ /* 0x000fe20007ffe0ff */
[----:B------:R-:W-:Y:S01]  /*0150*/  IMAD.IADD R10, R24, 0x1, R4 ;  /* 0x00000001180a7824 */ /* 0x000fe200078e0204 */
[----:B------:R-:W-:-:S02]  /*0160*/  IADD3 R9, PT, PT, R4, UR7, RZ ;  /* 0x0000000704097c10 */ /* 0x000fc4000fffe0ff */
[CC--:B------:R-:W-:Y:S02]  /*0170*/  VIADDMNMX R20, R22.reuse, R5.reuse, R20, PT ;  /* 0x0000000516147246 */ /* 0x0c0fe40003800114 */
[-C--:B------:R-:W-:Y:S02]  /*0180*/  VIADDMNMX R7, R22, -R5.reuse, R4, !PT ;  /* 0x8000000516077246 */ /* 0x080fe40007800104 */
[----:B------:R-:W-:Y:S02]  /*0190*/  VIADDMNMX R9, R10, R5, R9, PT ;  /* 0x000000050a097246 */ /* 0x000fe40003800109 */
[----:B------:R-:W-:-:S13]  /*01a0*/  ISETP.GE.AND P0, PT, R7, R20, PT ;  /* 0x000000140700720c */ /* 0x000fda0003f06270 */
[----:B-1----:R-:W-:Y:S05]  /*01b0*/  @P0 BRA `(.L_x_1) ;  /* 0x00000018001c0947 */ /* 0x002fea0003800000 */
[----:B------:R-:W-:Y:S02]  /*01c0*/  ISETP.GT.AND P0, PT, R4, -0x1, PT ;  /* 0xffffffff0400780c */ /* 0x000fe40003f04270 */
[----:B------:R-:W-:-:S11]  /*01d0*/  VIADDMNMX R0, R10, -R5, R4, !PT ;  /* 0x800000050a007246 */ /* 0x000fd60007800104 */
[----:B------:R-:W-:Y:S05]  /*01e0*/  @P0 BRA `(.L_x_2) ;  /* 0x0000000c00000947 */ /* 0x000fea0003800000 */
[----:B------:R-:W0:Y:S01]  /*01f0*/  LDCU UR6, c[0x0][0x3b4] ;  /* 0x00007680ff0677ac */ /* 0x000e220008000800 */
[----:B------:R-:W1:Y:S01]  /*0200*/  LDC R11, c[0x0][0x3b0] ;  /* 0x0000ec00ff0b7b82 */ /* 0x000e620000000800 */
[----:B------:R-:W2:Y:S01]  /*0210*/  LDCU UR7, c[0x0][0x3ac] ;  /* 0x00007580ff0777ac */ /* 0x000ea20008000800 */
[----:B0-----:R-:W0:Y:S08]  /*0220*/  F2F.F64.F32 R2, UR6 ;  /* 0x0000000600027d10 */ /* 0x001e300008201800 */
[----:B--2---:R-:W2:Y:S01]  /*0230*/  F2F.F64.F32 R4, UR7 ;  /* 0x0000000700047d10 */ /* 0x004ea20008201800 */
[----:B0-----:R-:W-:-:S07]  /*0240*/  DADD R2, R2, R2 ;  /* 0x0000000002027229 */ /* 0x001fce0000000002 */
[----:B-1----:R-:W0:Y:S01]  /*0250*/  MUFU.RCP R6, R11 ;  /* 0x0000000b00067308 */ /* 0x002e220000001000 */
[----:B--2---:R-:W-:-:S08]  /*0260*/  DMUL R2, R2, R4 ;  /* 0x0000000402027228 */ /* 0x004fd00000000000 */
[----:B------:R-:W-:Y:S01]  /*0270*/  DADD R4, RZ, -R2 ;  /* 0x00000000ff047229 */ /* 0x000fe20000000802 */
[----:B0-----:R-:W-:-:S05]  /*0280*/  FFMA R3, R6, -R11, 1 ;  /* 0x3f80000006037423 */ /* 0x001fca000000080b */
[----:B------:R-:W0:Y:S01]  /*0290*/  F2F.F32.F64 R2, R4 ;  /* 0x0000000400027310 */ /* 0x000e220000301000 */
[----:B------:R-:W-:Y:S01]  /*02a0*/  FFMA R3, R6, R3, R6 ;  /* 0x0000000306037223 */ /* 0x000fe20000000006 */
[----:B0-----:R-:W-:-:S06]  /*02b0*/  FMNMX R2, RZ, R2, !PT ;  /* 0x00000002ff027209 */ /* 0x001fcc0007800000 */
[----:B------:R-:W0:Y:S01]  /*02c0*/  FCHK P0, R2, R11 ;  /* 0x0000000b02007302 */ /* 0x000e220000000000 */
[----:B------:R-:W-:-:S04]  /*02d0*/  FFMA R6, R2, R3, RZ ;  /* 0x0000000302067223 */ /* 0x000fc800000000ff */
[----:B------:R-:W-:-:S04]  /*02e0*/  FFMA R8, R6, -R11, R2 ;  /* 0x8000000b06087223 */ /* 0x000fc80000000002 */
[----:B------:R-:W-:Y:S01]  /*02f0*/  FFMA R14, R3, R8, R6 ;  /* 0x00000008030e7223 */ /* 0x000fe20000000006 */
[----:B0-----:R-:W-:Y:S06]  /*0300*/  @!P0 BRA `(.L_x_3) ;  /* 0x0000000000188947 */ /* 0x001fec0003800000 */
[----:B------:R-:W0:Y:S01]  /*0310*/  LDCU UR6, c[0x0][0x3b0] ;  /* 0x00007600ff0677ac */ /* 0x000e220008000800 */
[----:B------:R-:W-:Y:S02]  /*0320*/  MOV R12, R2 ;  /* 0x00000002000c7202 */ /* 0x000fe40000000f00 */
[----:B------:R-:W-:Y:S01]  /*0330*/  MOV R14, 0x360 ;  /* 0x00000360000e7802 */ /* 0x000fe20000000f00 */
[----:B0-----:R-:W-:-:S07]  /*0340*/  IMAD.U32 R13, RZ, RZ, UR6 ;  /* 0x00000006ff0d7e24 */ /* 0x001fce000f8e00ff */
[----:B------:R-:W-:Y:S05]  /*0350*/  CALL.REL.NOINC `($__internal_0_$__cuda_sm3x_div_rn_noftz_f32_slowpath) ;  /* 0x0000001800447944 */ /* 0x000fea0003c00000 */
[----:B------:R-:W-:-:S07]  /*0360*/  MOV R14, R15 ;  /* 0x0000000f000e7202 */ /* 0x000fce0000000f00 */
.L_x_3:
[----:B------:R-:W0:Y:S01]  /*0370*/  LDC R3, c[0x0][0x3a0] ;  /* 0x0000e800ff037b82 */ /* 0x000e220000000800 */
[----:B------:R-:W-:Y:S01]  /*0380*/  BSSY.RECONVERGENT B1, `(.L_x_4) ;  /* 0x00000a5000017945 */ /* 0x000fe20003800200 */
[----:B------:R-:W-:Y:S01]  /*0390*/  FMUL R14, R14, -1.4426950216293334961 ;  /* 0xbfb8aa3b0e0e7820 */ /* 0x000fe20000400000 */
[----:B------:R-:W-:Y:S01]  /*03a0*/  MOV R6, RZ ;  /* 0x000000ff00067202 */ /* 0x000fe20000000f00 */
[----:B------:R-:W-:Y:S01]  /*03b0*/  IMAD.MOV.U32 R8, RZ, RZ, RZ ;  /* 0x000000ffff087224 */ /* 0x000fe200078e00ff */
[----:B------:R-:W-:Y:S01]  /*03c0*/  MOV R11, RZ ;  /* 0x000000ff000b7202 */ /* 0x000fe20000000f00 */
[----:B0-----:R-:W-:-:S07]  /*03d0*/  IMAD R16, R0, R3, R3 ;  /* 0x0000000300107224 */ /* 0x001fce00078e0203 */
.L_x_14:
[----:B------:R-:W-:Y:S01]  /*03e0*/  ISETP.GE.AND P0, PT, R0, R9, PT ;  /* 0x000000090000720c */ /* 0x000fe20003f06270 */
[----:B------:R-:W-:-:S12]  /*03f0*/  BSSY.RECONVERGENT B2, `(.L_x_5) ;  /* 0x000009a000027945 */ /* 0x000fd80003800200 */
[----:B------:R-:W-:Y:S05]  /*0400*/  @P0 BRA `(.L_x_6) ;  /* 0x0000000800600947 */ /* 0x000fea0003800000 */
[----:B------:R-:W-:Y:S01]  /*0410*/  IADD3 R2, PT, PT, -R0, R9, RZ ;  /* 0x0000000900027210 */ /* 0x000fe20007ffe1ff */
[----:B------:R-:W-:Y:S01]  /*0420*/  BSSY.RECONVERGENT B3, `(.L_x_7) ;  /* 0x0000041000037945 */ /* 0x000fe20003800200 */
[----:B------:R-:W-:Y:S02]  /*0430*/  IMAD.MOV.U32 R27, RZ, RZ, R0 ;  /* 0x000000ffff1b7224 */ /* 0x000fe400078e0000 */
[----:B------:R-:W-:-:S13]  /*0440*/  LOP3.LUT P0, R4, R2, 0x3, RZ, 0xc0, !PT ;  /* 0x0000000302047812 */ /* 0x000fda000780c0ff */
[----:B------:R-:W-:Y:S05]  /*0450*/  @!P0 BRA `(.L_x_8) ;  /* 0x0000000000f48947 */ /* 0x000fea0003800000 */
[----:B------:R-:W-:Y:S01]  /*0460*/  ISETP.NE.AND P0, PT, R0, R10, PT ;  /* 0x0000000a0000720c */ /* 0x000fe20003f05270 */
[----:B------:R-:W-:Y:S01]  /*0470*/  BSSY.RECONVERGENT B4, `(.L_x_9) ;  /* 0x0000012000047945 */ /* 0x000fe20003800200 */
[----:B------:R-:W-:Y:S02]  /*0480*/  ISETP.EQ.AND P2, PT, R7, R22, PT ;  /* 0x000000160700720c */ /* 0x000fe40003f42270 */
[----:B------:R-:W-:-:S11]  /*0490*/  ISETP.NE.AND P1, PT, R4, 0x1, PT ;  /* 0x000000010400780c */ /* 0x000fd60003f25270 */
[----:B------:R-:W-:Y:S05]  /*04a0*/  @!P0 BRA P2, `(.L_x_10) ;  /* 0x0000000000388947 */ /* 0x000fea0001000000 */
[----:B------:R-:W0:Y:S01]  /*04b0*/  LDC.64 R2, c[0x0][0x380] ;  /* 0x0000e000ff027b82 */ /* 0x000e220000000a00 */
[----:B------:R-:W1:Y:S02]  /*04c0*/  LDCU UR6, c[0x0][0x3a0] ;  /* 0x00007400ff0677ac */ /* 0x000e640008000800 */
[----:B-1----:R-:W-:-:S04]  /*04d0*/  IMAD R5, R0, UR6, R7 ;  /* 0x0000000600057c24 */ /* 0x002fc8000f8e0207 */
[----:B0-----:R-:W-:-:S06]  /*04e0*/  IMAD.WIDE R2, R5, 0x4, R2 ;  /* 0x0000000405027825 */ /* 0x001fcc00078e0202 */
[----:B------:R-:W2:Y:S01]  /*04f0*/  LDG.E R2, desc[UR4][R2.64] ;  /* 0x0000000402027981 */ /* 0x000ea2000c1e1900 */
[C---:B------:R-:W-:Y:S01]  /*0500*/  FMUL R5, R14.reuse, 0.5 ;  /* 0x3f0000000e057820 */ /* 0x040fe20000400000 */
[----:B------:R-:W-:-:S04]  /*0510*/  FSETP.GEU.AND P0, PT, R14, -126, PT ;  /* 0xc2fc00000e00780b */ /* 0x000fc80003f0e000 */
[----:B------:R-:W-:-:S04]  /*0520*/  FSEL R5, R5, R14, !P0 ;  /* 0x0000000e05057208 */ /* 0x000fc80004000000 */
[----:B------:R-:W0:Y:S05]  /*0530*/  MUFU.EX2 R13, R5 ;  /* 0x00000005000d7308 */ /* 0x000e2a0000000800 */
[----:B0-----:R-:W-:-:S04]  /*0540*/  @!P0 FMUL R13, R13, R13 ;  /* 0x0000000d0d0d8220 */ /* 0x001fc80000400000 */
[----:B------:R-:W-:Y:S01]  /*0550*/  FADD R6, R6, R13 ;  /* 0x0000000d06067221 */ /* 0x000fe20000000000 */
[----:B------:R-:W-:-:S04]  /*0560*/  FSETP.GT.AND P0, PT, R13, R11, PT ;  /* 0x0000000b0d00720b */ /* 0x000fc80003f04000 */
[C---:B------:R-:W-:Y:S01]  /*0570*/  FSEL R11, R13.reuse, R11, P0 ;  /* 0x0000000b0d0b7208 */ /* 0x040fe20000000000 */
[----:B--2---:R-:W-:-:S08]  /*0580*/  FFMA R8, R13, R2, R8 ;  /* 0x000000020d087223 */ /* 0x004fd00000000008 */
.L_x_10:
[----:B------:R-:W-:Y:S05]  /*0590*/  BSYNC.RECONVERGENT B4 ;  /* 0x0000000000047941 */ /* 0x000fea0003800200 */
.L_x_9:
[----:B------:R-:W-:Y:S01]  /*05a0*/  IADD3 R27, PT, PT, R0, 0x1, RZ ;  /* 0x00000001001b7810 */ /* 0x000fe20007ffe0ff */
[----:B------:R-:W-:Y:S06]  /*05b0*/  @!P1 BRA `(.L_x_8) ;  /* 0x00000000009c9947 */ /* 0x000fec0003800000 */
[----:B------:R-:W-:Y:S01]  /*05c0*/  ISETP.NE.AND P0, PT, R27, R10, PT ;  /* 0x0000000a1b00720c */ /* 0x000fe20003f05270 */
[----:B------:R-:W-:Y:S01]  /*05d0*/  BSSY.RECONVERGENT B4, `(.L_x_11) ;  /* 0x0000011000047945 */ /* 0x000fe20003800200 */
[----:B------:R-:W-:Y:S02]  /*05e0*/  ISETP.EQ.AND P2, PT, R7, R22, PT ;  /* 0x000000160700720c */ /* 0x000fe40003f42270 */
[----:B------:R-:W-:-:S11]  /*05f0*/  ISETP.NE.AND P1, PT, R4, 0x2, PT ;  /* 0x000000020400780c */ /* 0x000fd60003f25270 */
[----:B------:R-:W-:Y:S05]  /*0600*/  @!P0 BRA P2, `(.L_x_12) ;  /* 0x0000000000348947 */ /* 0x000fea0001000000 */
[----:B------:R-:W0:Y:S01]  /*0610*/  LDC.64 R2, c[0x0][0x380] ;  /* 0x0000e000ff027b82 */ /* 0x000e220000000a00 */
[----:B------:R-:W-:-:S05]  /*0620*/  IADD3 R5, PT, PT, R16, R7, RZ ;  /* 0x0000000710057210 */ /* 0x000fca0007ffe0ff */
        /* <DEDUP_REMOVED lines=11> */
.L_x_12:
[----:B------:R-:W-:Y:S05]  /*06e0*/  BSYNC.RECONVERGENT B4 ;  /* 0x0000000000047941 */ /* 0x000fea0003800200 */
.L_x_11:
[----:B------:R-:W-:Y:S01]  /*06f0*/  VIADD R27, R0, 0x2 ;  /* 0x00000002001b7836 */ /* 0x000fe20000000000 */
[----:B------:R-:W-:Y:S06]  /*0700*/  @!P1 BRA `(.L_x_8) ;  /* 0x0000000000489947 */ /* 0x000fec0003800000 */
[----:B------:R-:W-:Y:S02]  /*0710*/  ISETP.NE.AND P0, PT, R27, R10, PT ;  /* 0x0000000a1b00720c */ /* 0x000fe40003f05270 */
[----:B------:R-:W-:Y:S02]  /*0720*/  ISETP.EQ.AND P1, PT, R7, R22, PT ;  /* 0x000000160700720c */ /* 0x000fe40003f22270 */
[----:B------:R-:W-:-:S11]  /*0730*/  IADD3 R27, PT, PT, R0, 0x3, RZ ;  /* 0x00000003001b7810 */ /* 0x000fd60007ffe0ff */
[----:B------:R-:W-:Y:S05]  /*0740*/  @!P0 BRA P1, `(.L_x_8) ;  /* 0x0000000000388947 */ /* 0x000fea0000800000 */
[----:B------:R-:W0:Y:S01]  /*0750*/  LDC.64 R2, c[0x0][0x380] ;  /* 0x0000e000ff027b82 */ /* 0x000e220000000a00 */
[----:B------:R-:W1:Y:S02]  /*0760*/  LDCU UR6, c[0x0][0x3a0] ;  /* 0x00007400ff0677ac */ /* 0x000e640008000800 */
[----:B-1----:R-:W-:-:S05]  /*0770*/  IADD3 R5, PT, PT, R7, UR6, R16 ;  /* 0x0000000607057c10 */ /* 0x002fca000fffe010 */
        /* <DEDUP_REMOVED lines=11> */
.L_x_8:
[----:B------:R-:W-:Y:S05]  /*0830*/  BSYNC.RECONVERGENT B3 ;  /* 0x0000000000037941 */ /* 0x000fea0003800200 */
.L_x_7:
[----:B------:R-:W-:-:S04]  /*0840*/  IADD3 R2, PT, PT, R0, -R9, RZ ;  /* 0x8000000900027210 */ /* 0x000fc80007ffe0ff */
[----:B------:R-:W-:-:S13]  /*0850*/  ISETP.GT.U32.AND P0, PT, R2, -0x4, PT ;  /* 0xfffffffc0200780c */ /* 0x000fda0003f04070 */
[----:B------:R-:W-:Y:S05]  /*0860*/  @P0 BRA `(.L_x_6) ;  /* 0x0000000400480947 */ /* 0x000fea0003800000 */
[----:B------:R-:W0:Y:S01]  /*0870*/  LDC R18, c[0x0][0x3a0] ;  /* 0x0000e800ff127b82 */ /* 0x000e220000000800 */
[----:B------:R-:W1:Y:S01]  /*0880*/  LDCU UR6, c[0x0][0x398] ;  /* 0x00007300ff0677ac */ /* 0x000e620008000800 */
[C---:B------:R-:W-:Y:S01]  /*0890*/  IADD3 R4, PT, PT, R27.reuse, 0x2, RZ ;  /* 0x000000021b047810 */ /* 0x040fe20007ffe0ff */
[C---:B------:R-:W-:Y:S01]  /*08a0*/  VIADD R2, R27.reuse, 0x3 ;  /* 0x000000031b027836 */ /* 0x040fe20000000000 */
[C---:B-1----:R-:W-:Y:S01]  /*08b0*/  IADD3 R15, PT, PT, R27.reuse, -UR6, -R24 ;  /* 0x800000061b0f7c10 */ /* 0x042fe2000fffe818 */
[CC--:B0-----:R-:W-:Y:S02]  /*08c0*/  IMAD R12, R27.reuse, R18.reuse, R18 ;  /* 0x000000121b0c7224 */ /* 0x0c1fe400078e0212 */
[-CC-:B------:R-:W-:Y:S02]  /*08d0*/  IMAD R23, R2, R18.reuse, R7.reuse ;  /* 0x0000001202177224 */ /* 0x180fe400078e0207 */
[-CC-:B------:R-:W-:Y:S01]  /*08e0*/  IMAD R17, R4, R18.reuse, R7.reuse ;  /* 0x0000001204117224 */ /* 0x180fe200078e0207 */
[----:B------:R-:W-:Y:S01]  /*08f0*/  IADD3 R19, PT, PT, R12, R7, RZ ;  /* 0x000000070c137210 */ /* 0x000fe20007ffe0ff */
[----:B------:R-:W-:-:S07]  /*0900*/  IMAD R18, R27, R18, R7 ;  /* 0x000000121b127224 */ /* 0x000fce00078e0207 */
.L_x_13:
[----:B------:R-:W-:Y:S01]  /*0910*/  ISETP.NE.AND P0, PT, R15, RZ, PT ;  /* 0x000000ff0f00720c */ /* 0x000fe20003f05270 */
[----:B------:R-:W-:-:S03]  /*0920*/  VIADD R5, R27, 0x1 ;  /* 0x000000011b057836 */ /* 0x000fc60000000000 */
[----:B------:R-:W-:Y:S02]  /*0930*/  ISETP.EQ.AND P0, PT, R7, R22, !P0 ;  /* 0x000000160700720c */ /* 0x000fe40004702270 */
[----:B------:R-:W-:Y:S02]  /*0940*/  ISETP.NE.AND P1, PT, R5, R10, PT ;  /* 0x0000000a0500720c */ /* 0x000fe40003f25270 */
[----:B------:R-:W-:Y:S02]  /*0950*/  IADD3 R5, PT, PT, R27, 0x2, RZ ;  /* 0x000000021b057810 */ /* 0x000fe40007ffe0ff */
[----:B------:R-:W-:Y:S02]  /*0960*/  ISETP.EQ.AND P1, PT, R7, R22, !P1 ;  /* 0x000000160700720c */ /* 0x000fe40004f22270 */
[----:B------:R-:W-:-:S05]  /*0970*/  ISETP.NE.AND P2, PT, R5, R10, PT ;  /* 0x0000000a0500720c */ /* 0x000fca0003f45270 */
[----:B------:R-:W0:Y:S01]  /*0980*/  @!P0 LDC.64 R2, c[0x0][0x380] ;  /* 0x0000e000ff028b82 */ /* 0x000e220000000a00 */
[----:B------:R-:W-:-:S07]  /*0990*/  ISETP.EQ.AND P2, PT, R7, R22, !P2 ;  /* 0x000000160700720c */ /* 0x000fce0005742270 */
[----:B------:R-:W1:Y:S08]  /*09a0*/  @!P1 LDC.64 R12, c[0x0][0x380] ;  /* 0x0000e000ff0c9b82 */ /* 0x000e700000000a00 */
[----:B------:R-:W2:Y:S01]  /*09b0*/  @!P2 LDC.64 R4, c[0x0][0x380] ;  /* 0x0000e000ff04ab82 */ /* 0x000ea20000000a00 */
[----:B0-----:R-:W-:Y:S01]  /*09c0*/  @!P0 IMAD.WIDE R28, R18, 0x4, R2 ;  /* 0x00000004121c8825 */ /* 0x001fe200078e0202 */
[----:B------:R-:W-:-:S04]  /*09d0*/  IADD3 R3, PT, PT, R27, 0x3, RZ ;  /* 0x000000031b037810 */ /* 0x000fc80007ffe0ff */
[----:B------:R0:W3:Y:S01]  /*09e0*/  @!P0 LDG.E R25, desc[UR4][R28.64] ;  /* 0x000000041c198981 */ /* 0x0000e2000c1e1900 */
[----:B------:R-:W-:Y:S01]  /*09f0*/  ISETP.NE.AND P3, PT, R3, R10, PT ;  /* 0x0000000a0300720c */ /* 0x000fe20003f65270 */
[----:B-1----:R-:W-:-:S03]  /*0a00*/  @!P1 IMAD.WIDE R12, R19, 0x4, R12 ;  /* 0x00000004130c9825 */ /* 0x002fc600078e020c */
[----:B------:R-:W-:-:S03]  /*0a10*/  ISETP.EQ.AND P3, PT, R7, R22, !P3 ;  /* 0x000000160700720c */ /* 0x000fc60005f62270 */
[----:B------:R1:W4:Y:S10]  /*0a20*/  @!P1 LDG.E R13, desc[UR4][R12.64] ;  /* 0x000000040c0d9981 */ /* 0x000334000c1e1900 */
[----:B------:R-:W5:Y:S01]  /*0a30*/  @!P3 LDC.64 R2, c[0x0][0x380] ;  /* 0x0000e000ff02bb82 */ /* 0x000f620000000a00 */
[----:B--2---:R-:W-:-:S06]  /*0a40*/  @!P2 IMAD.WIDE R4, R17, 0x4, R4 ;  /* 0x000000041104a825 */ /* 0x004fcc00078e0204 */
[----:B------:R-:W2:Y:S01]  /*0a50*/  @!P2 LDG.E R5, desc[UR4][R4.64] ;  /* 0x000000040405a981 */ /* 0x000ea2000c1e1900 */
[----:B-----5:R-:W-:-:S06]  /*0a60*/  @!P3 IMAD.WIDE R2, R23, 0x4, R2 ;  /* 0x000000041702b825 */ /* 0x020fcc00078e0202 */
[----:B------:R5:W2:Y:S01]  /*0a70*/  @!P3 LDG.E R3, desc[UR4][R2.64] ;  /* 0x000000040203b981 */ /* 0x000aa2000c1e1900 */
[C---:B0-----:R-:W-:Y:S01]  /*0a80*/  @!P0 FMUL R29, R14.reuse, 0.5 ;  /* 0x3f0000000e1d8820 */ /* 0x041fe20000400000 */
[----:B------:R-:W-:-:S04]  /*0a90*/  @!P0 FSETP.GEU.AND P4, PT, R14, -126, PT ;  /* 0xc2fc00000e00880b */ /* 0x000fc80003f8e000 */
[----:B------:R-:W-:-:S04]  /*0aa0*/  @!P0 FSEL R29, R29, R14, !P4 ;  /* 0x0000000e1d1d8208 */ /* 0x000fc80006000000 */
[----:B------:R-:W0:Y:S01]  /*0ab0*/  @!P0 MUFU.EX2 R26, R29 ;  /* 0x0000001d001a8308 */ /* 0x000e220000000800 */
[C---:B------:R-:W-:Y:S01]  /*0ac0*/  FSETP.GEU.OR P4, PT, R14.reuse, -126, P0 ;  /* 0xc2fc00000e00780b */ /* 0x040fe2000078e400 */
[C---:B-1----:R-:W-:Y:S01]  /*0ad0*/  @!P1 FMUL R12, R14.reuse, 0.5 ;  /* 0x3f0000000e0c9820 */ /* 0x042fe20000400000 */
[----:B-----5:R-:W-:-:S11]  /*0ae0*/  @!P2 FMUL R2, R14, 0.5 ;  /* 0x3f0000000e02a820 */ /* 0x020fd60000400000 */
[----:B0-----:R-:W-:Y:S01]  /*0af0*/  @!P4 FMUL R26, R26, R26 ;  /* 0x0000001a1a1ac220 */ /* 0x001fe20000400000 */
[----:B------:R-:W-:-:S04]  /*0b00*/  @!P1 FSETP.GEU.AND P4, PT, R14, -126, PT ;  /* 0xc2fc00000e00980b */ /* 0x000fc80003f8e000 */
[-C--:B------:R-:W-:Y:S02]  /*0b10*/  @!P1 FSEL R12, R12, R14.reuse, !P4 ;  /* 0x0000000e0c0c9208 */ /* 0x080fe40006000000 */
[-C--:B------:R-:W-:Y:S02]  /*0b20*/  @!P0 FSETP.GT.AND P5, PT, R26, R11.reuse, PT ;  /* 0x0000000b1a00820b */ /* 0x080fe40003fa4000 */
[----:B------:R-:W-:Y:S02]  /*0b30*/  @!P2 FSETP.GEU.AND P4, PT, R14, -126, PT ;  /* 0xc2fc00000e00a80b */ /* 0x000fe40003f8e000 */
[----:B------:R-:W-:Y:S02]  /*0b40*/  @!P0 FSEL R11, R26, R11, P5 ;  /* 0x0000000b1a0b8208 */ /* 0x000fe40002800000 */
[----:B------:R-:W-:Y:S02]  /*0b50*/  FSETP.GEU.OR P5, PT, R14, -126, P1 ;  /* 0xc2fc00000e00780b */ /* 0x000fe40000fae400 */
[----:B------:R-:W-:Y:S01]  /*0b60*/  @!P2 FSEL R2, R2, R14, !P4 ;  /* 0x0000000e0202a208 */ /* 0x000fe20006000000 */
[----:B------:R-:W-:-:S03]  /*0b70*/  @!P0 FADD R6, R6, R26 ;  /* 0x0000001a06068221 */ /* 0x000fc60000000000 */
[----:B------:R-:W-:Y:S01]  /*0b80*/  @!P2 MUFU.EX2 R29, R2 ;  /* 0x00000002001da308 */ /* 0x000fe20000000800 */
[C---:B------:R-:W-:Y:S01]  /*0b90*/  @!P3 FMUL R4, R14.reuse, 0.5 ;  /* 0x3f0000000e04b820 */ /* 0x040fe20000400000 */
[----:B------:R-:W-:-:S04]  /*0ba0*/  @!P3 FSETP.GEU.AND P4, PT, R14, -126, PT ;  /* 0xc2fc00000e00b80b */ /* 0x000fc80003f8e000 */
[----:B------:R-:W-:Y:S02]  /*0bb0*/  @!P3 FSEL R4, R4, R14, !P4 ;  /* 0x0000000e0404b208 */ /* 0x000fe40006000000 */
[----:B------:R-:W-:Y:S01]  /*0bc0*/  FSETP.GEU.OR P4, PT, R14, -126, P3 ;  /* 0xc2fc00000e00780b */ /* 0x000fe20001f8e400 */
[----:B------:R-:W-:Y:S01]  /*0bd0*/  VIADD R27, R27, 0x4 ;  /* 0x000000041b1b7836 */ /* 0x000fe20000000000 */
[----:B------:R-:W-:Y:S01]  /*0be0*/  IADD3 R15, PT, PT, R15, 0x4, RZ ;  /* 0x000000040f0f7810 */ /* 0x000fe20007ffe0ff */
[----:B---3--:R-:W-:Y:S02]  /*0bf0*/  @!P0 FFMA R8, R26, R25, R8 ;  /* 0x000000191a088223 */ /* 0x008fe40000000008 */
[----:B------:R0:W1:Y:S01]  /*0c00*/  @!P1 MUFU.EX2 R25, R12 ;  /* 0x0000000c00199308 */ /* 0x0000620000000800 */
[----:B------:R-:W-:-:S07]  /*0c10*/  FSETP.GEU.OR P0, PT, R14, -126, P2 ;  /* 0xc2fc00000e00780b */ /* 0x000fce000170e400 */
[----:B------:R-:W3:Y:S01]  /*0c20*/  @!P3 MUFU.EX2 R26, R4 ;  /* 0x00000004001ab308 */ /* 0x000ee20000000800 */
[----:B0-----:R-:W0:Y:S01]  /*0c30*/  LDC R12, c[0x0][0x3a0] ;  /* 0x0000e800ff0c7b82 */ /* 0x001e220000000800 */
[----:B-1----:R-:W-:-:S04]  /*0c40*/  @!P5 FMUL R25, R25, R25 ;  /* 0x000000191919d220 */ /* 0x002fc80000400000 */
[----:B------:R-:W-:Y:S01]  /*0c50*/  @!P0 FMUL R29, R29, R29 ;  /* 0x0000001d1d1d8220 */ /* 0x000fe20000400000 */
[----:B------:R-:W-:-:S04]  /*0c60*/  @!P1 FSETP.GT.AND P5, PT, R25, R11, PT ;  /* 0x0000000b1900920b */ /* 0x000fc80003fa4000 */
[----:B------:R-:W-:-:S04]  /*0c70*/  @!P1 FSEL R11, R25, R11, P5 ;  /* 0x0000000b190b9208 */ /* 0x000fc80002800000 */
[----:B------:R-:W-:-:S04]  /*0c80*/  @!P2 FSETP.GT.AND P0, PT, R29, R11, PT ;  /* 0x0000000b1d00a20b */ /* 0x000fc80003f04000 */
[----:B------:R-:W-:Y:S02]  /*0c90*/  @!P2 FSEL R11, R29, R11, P0 ;  /* 0x0000000b1d0ba208 */ /* 0x000fe40000000000 */
[----:B------:R-:W-:Y:S01]  /*0ca0*/  ISETP.NE.AND P0, PT, R27, R9, PT ;  /* 0x000000091b00720c */ /* 0x000fe20003f05270 */
[----:B---3--:R-:W-:Y:S01]  /*0cb0*/  @!P4 FMUL R26, R26, R26 ;  /* 0x0000001a1a1ac220 */ /* 0x008fe20000400000 */
[----:B----4-:R-:W-:Y:S01]  /*0cc0*/  @!P1 FFMA R8, R25, R13, R8 ;  /* 0x0000000d19089223 */ /* 0x010fe20000000008 */
[----:B------:R-:W-:-:S03]  /*0cd0*/  @!P1 FADD R6, R6, R25 ;  /* 0x0000001906069221 */ /* 0x000fc60000000000 */
[----:B------:R-:W-:Y:S01]  /*0ce0*/  @!P3 FSETP.GT.AND P1, PT, R26, R11, PT ;  /* 0x0000000b1a00b20b */ /* 0x000fe20003f24000 */
[----:B------:R-:W-:Y:S01]  /*0cf0*/  @!P2 FADD R6, R6, R29 ;  /* 0x0000001d0606a221 */ /* 0x000fe20000000000 */
[----:B--2---:R-:W-:Y:S01]  /*0d00*/  @!P2 FFMA R8, R29, R5, R8 ;  /* 0x000000051d08a223 */ /* 0x004fe20000000008 */
[C---:B0-----:R-:W-:Y:S01]  /*0d10*/  LEA R18, R12.reuse, R18, 0x2 ;  /* 0x000000120c127211 */ /* 0x041fe200078e10ff */
[----:B------:R-:W-:Y:S02]  /*0d20*/  IMAD R17, R12, 0x4, R17 ;  /* 0x000000040c117824 */ /* 0x000fe400078e0211 */
[----:B------:R-:W-:Y:S01]  /*0d30*/  @!P3 FADD R6, R6, R26 ;  /* 0x0000001a0606b221 */ /* 0x000fe20000000000 */
[C---:B------:R-:W-:Y:S01]  /*0d40*/  @!P3 FSEL R11, R26.reuse, R11, P1 ;  /* 0x0000000b1a0bb208 */ /* 0x040fe20000800000 */
[----:B------:R-:W-:Y:S01]  /*0d50*/  @!P3 FFMA R8, R26, R3, R8 ;  /* 0x000000031a08b223 */ /* 0x000fe20000000008 */
[C---:B------:R-:W-:Y:S02]  /*0d60*/  LEA R23, R12.reuse, R23, 0x2 ;  /* 0x000000170c177211 */ /* 0x040fe400078e10ff */
[----:B------:R-:W-:Y:S01]  /*0d70*/  LEA R19, R12, R19, 0x2 ;  /* 0x000000130c137211 */ /* 0x000fe200078e10ff */
[----:B------:R-:W-:Y:S06]  /*0d80*/  @P0 BRA `(.L_x_13) ;  /* 0xfffffff800e00947 */ /* 0x000fec000383ffff */
.L_x_6:
[----:B------:R-:W-:Y:S05]  /*0d90*/  BSYNC.RECONVERGENT B2 ;  /* 0x0000000000027941 */ /* 0x000fea0003800200 */
.L_x_5:
[----:B------:R-:W-:-:S05]  /*0da0*/  VIADD R7, R7, 0x1 ;  /* 0x0000000107077836 */ /* 0x000fca0000000000 */
[----:B------:R-:W-:-:S13]  /*0db0*/  ISETP.NE.AND P0, PT, R7, R20, PT ;  /* 0x000000140700720c */ /* 0x000fda0003f05270 */
[----:B------:R-:W-:Y:S05]  /*0dc0*/  @P0 BRA `(.L_x_14) ;  /* 0xfffffff400840947 */ /* 0x000fea000383ffff */
[----:B------:R-:W-:Y:S05]  /*0dd0*/  BSYNC.RECONVERGENT B1 ;  /* 0x0000000000017941 */ /* 0x000fea0003800200 */
.L_x_4:
[----:B------:R-:W-:Y:S05]  /*0de0*/  BRA `(.L_x_1) ;  /* 0x0000000c00107947 */ /* 0x000fea0003800000 */
.L_x_2:
[C---:B------:R-:W-:Y:S01]  /*0df0*/  LEA R5, R4.reuse, 0x1, 0x1 ;  /* 0x0000000104057811 */ /* 0x040fe200078e08ff */
[----:B------:R-:W-:Y:S01]  /*0e00*/  HFMA2 R6, -RZ, RZ, 0, 0 ;  /* 0x00000000ff067431 */ /* 0x000fe200000001ff */
[----:B------:R-:W-:Y:S01]  /*0e10*/  IADD3 R4, PT, PT, -R4, RZ, RZ ;  /* 0x000000ff04047210 */ /* 0x000fe20007ffe1ff */
[----:B------:R-:W-:Y:S01]  /*0e20*/  IMAD.MOV.U32 R8, RZ, RZ, RZ ;  /* 0x000000ffff087224 */ /* 0x000fe200078e00ff */
[----:B------:R-:W-:Y:S02]  /*0e30*/  MOV R11, RZ ;  /* 0x000000ff000b7202 */ /* 0x000fe40000000f00 */
[----:B------:R-:W-:-:S07]  /*0e40*/  LOP3.LUT R3, R5, 0xfffffff8, RZ, 0xc0, !PT ;  /* 0xfffffff805037812 */ /* 0x000fce00078ec0ff */
.L_x_26:
[----:B------:R-:W0:Y:S01]  /*0e50*/  LDC.64 R12, c[0x0][0x398] ;  /* 0x0000e600ff0c7b82 */ /* 0x000e220000000a00 */
[----:B------:R-:W-:Y:S01]  /*0e60*/  BSSY.RECONVERGENT B1, `(.L_x_15) ;  /* 0x00000b9000017945 */ /* 0x000fe20003800200 */
[----:B0-----:R-:W-:-:S04]  /*0e70*/  VIADDMNMX R2, R10, -R13, R12, !PT ;  /* 0x8000000d0a027246 */ /* 0x001fc8000780010c */
[----:B------:R-:W-:-:S13]  /*0e80*/  ISETP.GE.AND P0, PT, R2, R9, PT ;  /* 0x000000090200720c */ /* 0x000fda0003f06270 */
[----:B------:R-:W-:Y:S05]  /*0e90*/  @P0 BRA `(.L_x_16) ;  /* 0x0000000800d40947 */ /* 0x000fea0003800000 */
.L_x_25:
[----:B------:R-:W-:Y:S01]  /*0ea0*/  ISETP.NE.AND P0, PT, R2, R10, PT ;  /* 0x0000000a0200720c */ /* 0x000fe20003f05270 */
[----:B------:R-:W-:Y:S01]  /*0eb0*/  BSSY.RECONVERGENT B2, `(.L_x_17) ;  /* 0x00000b0000027945 */ /* 0x000fe20003800200 */
[----:B------:R-:W-:-:S13]  /*0ec0*/  ISETP.EQ.AND P1, PT, R7, R22, PT ;  /* 0x000000160700720c */ /* 0x000fda0003f22270 */
[----:B------:R-:W-:Y:S05]  /*0ed0*/  @!P0 BRA P1, `(.L_x_18) ;  /* 0x0000000800b48947 */ /* 0x000fea0000800000 */
[----:B------:R-:W-:Y:S01]  /*0ee0*/  LOP3.LUT R0, R5, 0x3, RZ, 0xc0, !PT ;  /* 0x0000000305007812 */ /* 0x000fe200078ec0ff */
[----:B------:R-:W-:-:S03]  /*0ef0*/  IMAD.MOV.U32 R25, RZ, RZ, R4 ;  /* 0x000000ffff197224 */ /* 0x000fc600078e0004 */
[----:B------:R-:W-:Y:S01]  /*0f00*/  ISETP.NE.AND P2, PT, R0, 0x1, PT ;  /* 0x000000010000780c */ /* 0x000fe20003f45270 */
[----:B------:R-:W-:-:S12]  /*0f10*/  HFMA2 R0, -RZ, RZ, 0, 0 ;  /* 0x00000000ff007431 */ /* 0x000fd800000001ff */
.L_x_22:
[----:B------:R-:W0:Y:S01]  /*0f20*/  LDCU UR6, c[0x0][0x398] ;  /* 0x00007300ff0677ac */ /* 0x000e220008000800 */
[----:B------:R-:W-:Y:S01]  /*0f30*/  LOP3.LUT P1, RZ, R5, 0x4, RZ, 0xc0, !PT ;  /* 0x0000000405ff7812 */ /* 0x000fe2000782c0ff */
[----:B------:R-:W-:Y:S01]  /*0f40*/  IMAD.MOV.U32 R23, RZ, RZ, R4 ;  /* 0x000000ffff177224 */ /* 0x000fe200078e0004 */
[----:B------:R-:W-:Y:S02]  /*0f50*/  IADD3 R28, PT, PT, R22, R25, RZ ;  /* 0x00000019161c7210 */ /* 0x000fe40007ffe0ff */
[----:B------:R-:W-:Y:S01]  /*0f60*/  IADD3 R26, PT, PT, R25, R7, RZ ;  /* 0x00000007191a7210 */ /* 0x000fe20007ffe0ff */
[----:B0-----:R-:W-:-:S09]  /*0f70*/  UISETP.GE.U32.AND UP0, UPT, UR6, 0x4, UPT ;  /* 0x000000040600788c */ /* 0x001fd2000bf06070 */
[----:B------:R-:W-:Y:S05]  /*0f80*/  BRA.U !UP0, `(.L_x_19) ;  /* 0x0000000108ec7547 */ /* 0x000fea000b800000 */
[----:B------:R-:W-:-:S07]  /*0f90*/  MOV R23, R4 ;  /* 0x0000000400177202 */ /* 0x000fce0000000f00 */
.L_x_20:
[----:B------:R-:W0:Y:S01]  /*0fa0*/  LDC R19, c[0x0][0x3a0] ;  /* 0x0000e800ff137b82 */ /* 0x000e220000000800 */
[----:B------:R-:W-:Y:S01]  /*0fb0*/  IADD3 R14, PT, PT, R10, R23, RZ ;  /* 0x000000170a0e7210 */ /* 0x000fe20007ffe0ff */
[----:B------:R-:W-:-:S06]  /*0fc0*/  IMAD.IADD R16, R23, 0x1, R2 ;  /* 0x0000000117107824 */ /* 0x000fcc00078e0202 */
[----:B------:R-:W1:Y:S01]  /*0fd0*/  LDC.64 R12, c[0x0][0x380] ;  /* 0x0000e000ff0c7b82 */ /* 0x000e620000000a00 */
[-C--:B0-----:R-:W-:Y:S02]  /*0fe0*/  IMAD R15, R14, R19.reuse, R28 ;  /* 0x000000130e0f7224 */ /* 0x081fe400078e021c */
[----:B------:R-:W-:Y:S02]  /*0ff0*/  IMAD R17, R16, R19, R26 ;  /* 0x0000001310117224 */ /* 0x000fe400078e021a */
[----:B-1----:R-:W-:-:S04]  /*1000*/  IMAD.WIDE R14, R15, 0x4, R12 ;  /* 0x000000040f0e7825 */ /* 0x002fc800078e020c */
[----:B------:R-:W-:Y:S01]  /*1010*/  IMAD.WIDE R12, R17, 0x4, R12 ;  /* 0x00000004110c7825 */ /* 0x000fe200078e020c */
[----:B------:R-:W2:Y:S03]  /*1020*/  LDG.E R18, desc[UR4][R14.64] ;  /* 0x000000040e127981 */ /* 0x000ea6000c1e1900 */
[C---:B------:R-:W-:Y:S01]  /*1030*/  IMAD.WIDE R16, R19.reuse, 0x4, R14 ;  /* 0x0000000413107825 */ /* 0x040fe200078e020e */
[----:B------:R0:W2:Y:S04]  /*1040*/  LDG.E R27, desc[UR4][R12.64] ;  /* 0x000000040c1b7981 */ /* 0x0000a8000c1e1900 */
[----:B------:R1:W3:Y:S01]  /*1050*/  LDG.E R14, desc[UR4][R16.64] ;  /* 0x00000004100e7981 */ /* 0x0002e2000c1e1900 */
[----:B0-----:R-:W-:-:S05]  /*1060*/  IMAD.WIDE R12, R19, 0x4, R12 ;  /* 0x00000004130c7825 */ /* 0x001fca00078e020c */
[----:B------:R-:W3:Y:S01]  /*1070*/  LDG.E R29, desc[UR4][R12.64] ;  /* 0x000000040c1d7981 */ /* 0x000ee2000c1e1900 */
[----:B-1----:R-:W-:-:S04]  /*1080*/  IMAD.WIDE R16, R19, 0x4, R16 ;  /* 0x0000000413107825 */ /* 0x002fc800078e0210 */
[----:B--2---:R-:W-:Y:S02]  /*1090*/  FADD R27, R18, -R27 ;  /* 0x8000001b121b7221 */ /* 0x004fe40000000000 */
[----:B------:R-:W2:Y:S02]  /*10a0*/  LDG.E R18, desc[UR4][R16.64] ;  /* 0x0000000410127981 */ /* 0x000ea4000c1e1900 */
[----:B------:R-:W-:Y:S01]  /*10b0*/  FFMA R0, R27, R27, R0 ;  /* 0x0000001b1b007223 */ /* 0x000fe20000000000 */
[----:B---3--:R-:W-:Y:S01]  /*10c0*/  FADD R29, R14, -R29 ;  /* 0x8000001d0e1d7221 */ /* 0x008fe20000000000 */
[----:B------:R-:W-:-:S04]  /*10d0*/  IMAD.WIDE R14, R19, 0x4, R12 ;  /* 0x00000004130e7825 */ /* 0x000fc800078e020c */
[----:B------:R-:W-:Y:S01]  /*10e0*/  IMAD.WIDE R12, R19, 0x4, R16 ;  /* 0x00000004130c7825 */ /* 0x000fe200078e0210 */
[----:B------:R0:W2:Y:S03]  /*10f0*/  LDG.E R27, desc[UR4][R14.64] ;  /* 0x000000040e1b7981 */ /* 0x0000a6000c1e1900 */
[----:B------:R-:W-:Y:S01]  /*1100*/  FFMA R0, R29, R29, R0 ;  /* 0x0000001d1d007223 */ /* 0x000fe20000000000 */
        /* <DEDUP_REMOVED lines=16> */
[----:B--2---:R-:W-:-:S04]  /*1210*/  FADD R27, R18, -R27 ;  /* 0x8000001b121b7221 */ /* 0x004fc80000000000 */
[----:B------:R-:W-:Y:S01]  /*1220*/  FFMA R0, R27, R27, R0 ;  /* 0x0000001b1b007223 */ /* 0x000fe20000000000 */
[----:B---3--:R-:W-:Y:S01]  /*1230*/  FADD R29, R12, -R29 ;  /* 0x8000001d0c1d7221 */ /* 0x008fe20000000000 */
[----:B------:R-:W-:-:S04]  /*1240*/  IMAD.WIDE R12, R19, 0x4, R16 ;  /* 0x00000004130c7825 */ /* 0x000fc800078e0210 */
[----:B------:R-:W-:-:S04]  /*1250*/  IMAD.WIDE R16, R19, 0x4, R14 ;  /* 0x0000000413107825 */ /* 0x000fc800078e020e */
[----:B------:R-:W-:Y:S02]  /*1260*/  FFMA R27, R29, R29, R0 ;  /* 0x0000001d1d1b7223 */ /* 0x000fe40000000000 */
[----:B------:R-:W2:Y:S01]  /*1270*/  LDG.E R0, desc[UR4][R14.64] ;  /* 0x000000040e007981 */ /* 0x000ea2000c1e1900 */
[----:B------:R-:W-:-:S03]  /*1280*/  IMAD.WIDE R18, R19, 0x4, R12 ;  /* 0x0000000413127825 */ /* 0x000fc600078e020c */
[----:B------:R0:W2:Y:S04]  /*1290*/  LDG.E R29, desc[UR4][R12.64] ;  /* 0x000000040c1d7981 */ /* 0x0000a8000c1e1900 */
[----:B------:R-:W3:Y:S04]  /*12a0*/  LDG.E R16, desc[UR4][R16.64] ;  /* 0x0000000410107981 */ /* 0x000ee8000c1e1900 */
[----:B------:R-:W3:Y:S01]  /*12b0*/  LDG.E R19, desc[UR4][R18.64] ;  /* 0x0000000412137981 */ /* 0x000ee2000c1e1900 */
[----:B------:R-:W-:-:S04]  /*12c0*/  IADD3 R23, PT, PT, R23, 0x8, RZ ;  /* 0x0000000817177810 */ /* 0x000fc80007ffe0ff */
[----:B0-----:R-:W-:-:S04]  /*12d0*/  IADD3 R12, PT, PT, R23, UR6, RZ ;  /* 0x00000006170c7c10 */ /* 0x001fc8000fffe0ff */
[----:B------:R-:W-:Y:S01]  /*12e0*/  ISETP.NE.AND P0, PT, R12, R3, PT ;  /* 0x000000030c00720c */ /* 0x000fe20003f05270 */
[----:B--2---:R-:W-:-:S04]  /*12f0*/  FADD R0, R0, -R29 ;  /* 0x8000001d00007221 */ /* 0x004fc80000000000 */
[----:B------:R-:W-:Y:S01]  /*1300*/  FFMA R0, R0, R0, R27 ;  /* 0x0000000000007223 */ /* 0x000fe2000000001b */
[----:B---3--:R-:W-:-:S04]  /*1310*/  FADD R15, R16, -R19 ;  /* 0x80000013100f7221 */ /* 0x008fc80000000000 */
[----:B------:R-:W-:-:S03]  /*1320*/  FFMA R0, R15, R15, R0 ;  /* 0x0000000f0f007223 */ /* 0x000fc60000000000 */
[----:B------:R-:W-:Y:S05]  /*1330*/  @P0 BRA `(.L_x_20) ;  /* 0xfffffffc00180947 */ /* 0x000fea000383ffff */
.L_x_19:
[----:B------:R-:W-:Y:S05]  /*1340*/  @!P1 BRA `(.L_x_21) ;  /* 0x00000000007c9947 */ /* 0x000fea0003800000 */
[----:B------:R-:W0:Y:S01]  /*1350*/  LDC R19, c[0x0][0x3a0] ;  /* 0x0000e800ff137b82 */ /* 0x000e220000000800 */
[----:B------:R-:W-:Y:S01]  /*1360*/  IMAD.IADD R14, R10, 0x1, R23 ;  /* 0x000000010a0e7824 */ /* 0x000fe200078e0217 */
[----:B------:R-:W-:-:S06]  /*1370*/  IADD3 R16, PT, PT, R23, R2, RZ ;  /* 0x0000000217107210 */ /* 0x000fcc0007ffe0ff */
        /* <DEDUP_REMOVED lines=12> */
[----:B--2---:R-:W-:-:S04]  /*1440*/  FADD R27, R18, -R27 ;  /* 0x8000001b121b7221 */ /* 0x004fc80000000000 */
[----:B------:R-:W-:Y:S02]  /*1450*/  FFMA R0, R27, R27, R0 ;  /* 0x0000001b1b007223 */ /* 0x000fe40000000000 */
[----:B------:R-:W2:Y:S01]  /*1460*/  LDG.E R27, desc[UR4][R16.64] ;  /* 0x00000004101b7981 */ /* 0x000ea2000c1e1900 */
[----:B---3--:R-:W-:Y:S01]  /*1470*/  FADD R29, R14, -R29 ;  /* 0x8000001d0e1d7221 */ /* 0x008fe20000000000 */
[----:B------:R-:W-:-:S04]  /*1480*/  IMAD.WIDE R14, R19, 0x4, R12 ;  /* 0x00000004130e7825 */ /* 0x000fc800078e020c */
[----:B------:R-:W-:Y:S01]  /*1490*/  FFMA R0, R29, R29, R0 ;  /* 0x0000001d1d007223 */ /* 0x000fe20000000000 */
[C---:B------:R-:W-:Y:S01]  /*14a0*/  IMAD.WIDE R12, R19.reuse, 0x4, R16 ;  /* 0x00000004130c7825 */ /* 0x040fe200078e0210 */
[----:B------:R-:W2:Y:S03]  /*14b0*/  LDG.E R29, desc[UR4][R14.64] ;  /* 0x000000040e1d7981 */ /* 0x000ea6000c1e1900 */
[----:B------:R-:W-:Y:S02]  /*14c0*/  IMAD.WIDE R18, R19, 0x4, R14 ;  /* 0x0000000413127825 */ /* 0x000fe400078e020e */
[----:B------:R-:W3:Y:S04]  /*14d0*/  LDG.E R12, desc[UR4][R12.64] ;  /* 0x000000040c0c7981 */ /* 0x000ee8000c1e1900 */
[----:B------:R-:W3:Y:S01]  /*14e0*/  LDG.E R19, desc[UR4][R18.64] ;  /* 0x0000000412137981 */ /* 0x000ee2000c1e1900 */
[----:B------:R-:W-:Y:S01]  /*14f0*/  IADD3 R23, PT, PT, R23, 0x4, RZ ;  /* 0x0000000417177810 */ /* 0x000fe20007ffe0ff */
[----:B--2---:R-:W-:-:S04]  /*1500*/  FADD R27, R27, -R29 ;  /* 0x8000001d1b1b7221 */ /* 0x004fc80000000000 */
[----:B------:R-:W-:Y:S01]  /*1510*/  FFMA R0, R27, R27, R0 ;  /* 0x0000001b1b007223 */ /* 0x000fe20000000000 */
[----:B---3--:R-:W-:-:S04]  /*1520*/  FADD R27, R12, -R19 ;  /* 0x800000130c1b7221 */ /* 0x008fc80000000000 */
[----:B------:R-:W-:-:S07]  /*1530*/  FFMA R0, R27, R27, R0 ;  /* 0x0000001b1b007223 */ /* 0x000fce0000000000 */
.L_x_21:
[----:B------:R-:W0:Y:S01]  /*1540*/  LDC R29, c[0x0][0x3a0] ;  /* 0x0000e800ff1d7b82 */ /* 0x000e220000000800 */
[----:B------:R-:W-:Y:S01]  /*1550*/  @P2 IADD3 R15, PT, PT, R23, R2, RZ ;  /* 0x00000002170f2210 */ /* 0x000fe20007ffe0ff */
[----:B------:R-:W-:-:S06]  /*1560*/  @P2 IMAD.IADD R14, R10, 0x1, R23 ;  /* 0x000000010a0e2824 */ /* 0x000fcc00078e0217 */
[----:B------:R-:W1:Y:S01]  /*1570*/  LDC.64 R12, c[0x0][0x380] ;  /* 0x0000e000ff0c7b82 */ /* 0x000e620000000a00 */
[-C--:B0-----:R-:W-:Y:S02]  /*1580*/  @P2 IMAD R17, R14, R29.reuse, R28 ;  /* 0x0000001d0e112224 */ /* 0x081fe400078e021c */
[----:B------:R-:W-:Y:S02]  /*1590*/  @P2 IMAD R15, R15, R29, R26 ;  /* 0x0000001d0f0f2224 */ /* 0x000fe400078e021a */
[----:B-1----:R-:W-:-:S04]  /*15a0*/  @P2 IMAD.WIDE R16, R17, 0x4, R12 ;  /* 0x0000000411102825 */ /* 0x002fc800078e020c */
[----:B------:R-:W-:Y:S01]  /*15b0*/  @P2 IMAD.WIDE R14, R15, 0x4, R12 ;  /* 0x000000040f0e2825 */ /* 0x000fe200078e020c */
[----:B------:R-:W2:Y:S04]  /*15c0*/  @P2 LDG.E R27, desc[UR4][R16.64] ;  /* 0x00000004101b2981 */ /* 0x000ea8000c1e1900 */
[----:B------:R0:W2:Y:S01]  /*15d0*/  @P2 LDG.E R18, desc[UR4][R14.64] ;  /* 0x000000040e122981 */ /* 0x0000a2000c1e1900 */
[----:B------:R-:W-:Y:S01]  /*15e0*/  @P2 IADD3 R23, PT, PT, R23, 0x2, RZ ;  /* 0x0000000217172810 */ /* 0x000fe20007ffe0ff */
[----:B0-----:R-:W-:-:S06]  /*15f0*/  @P2 IMAD.WIDE R14, R29, 0x4, R14 ;  /* 0x000000041d0e2825 */ /* 0x001fcc00078e020e */
[----:B------:R-:W3:Y:S01]  /*1600*/  @P2 LDG.E R15, desc[UR4][R14.64] ;  /* 0x000000040e0f2981 */ /* 0x000ee2000c1e1900 */
[----:B--2---:R-:W-:Y:S01]  /*1610*/  @P2 FADD R27, R27, -R18 ;  /* 0x800000121b1b2221 */ /* 0x004fe20000000000 */
[----:B------:R-:W-:Y:S01]  /*1620*/  @P2 IMAD.WIDE R18, R29, 0x4, R16 ;  /* 0x000000041d122825 */ /* 0x000fe200078e0210 */
[----:B------:R-:W-:-:S03]  /*1630*/  IADD3 R17, PT, PT, R23, R2, RZ ;  /* 0x0000000217117210 */ /* 0x000fc60007ffe0ff */
[----:B------:R-:W-:Y:S02]  /*1640*/  IMAD.IADD R16, R10, 0x1, R23 ;  /* 0x000000010a107824 */ /* 0x000fe400078e0217 */
[----:B------:R-:W3:Y:S02]  /*1650*/  @P2 LDG.E R18, desc[UR4][R18.64] ;  /* 0x0000000412122981 */ /* 0x000ee4000c1e1900 */
[-C--:B------:R-:W-:Y:S02]  /*1660*/  IMAD R23, R16, R29.reuse, R28 ;  /* 0x0000001d10177224 */ /* 0x080fe400078e021c */
[----:B------:R-:W-:Y:S02]  /*1670*/  IMAD R29, R17, R29, R26 ;  /* 0x0000001d111d7224 */ /* 0x000fe400078e021a */
[----:B------:R-:W-:-:S04]  /*1680*/  IMAD.WIDE R16, R23, 0x4, R12 ;  /* 0x0000000417107825 */ /* 0x000fc800078e020c */
[----:B------:R-:W-:Y:S02]  /*1690*/  IMAD.WIDE R12, R29, 0x4, R12 ;  /* 0x000000041d0c7825 */ /* 0x000fe400078e020c */
[----:B------:R-:W2:Y:S04]  /*16a0*/  LDG.E R16, desc[UR4][R16.64] ;  /* 0x0000000410107981 */ /* 0x000ea8000c1e1900 */
[----:B------:R-:W2:Y:S01]  /*16b0*/  LDG.E R13, desc[UR4][R12.64] ;  /* 0x000000040c0d7981 */ /* 0x000ea2000c1e1900 */
[----:B------:R-:W-:Y:S01]  /*16c0*/  ISETP.NE.AND P0, PT, R25, UR6, PT ;  /* 0x0000000619007c0c */ /* 0x000fe2000bf05270 */
[----:B------:R-:W-:Y:S01]  /*16d0*/  @P2 FFMA R27, R27, R27, R0 ;  /* 0x0000001b1b1b2223 */ /* 0x000fe20000000000 */
[----:B------:R-:W-:Y:S01]  /*16e0*/  IADD3 R25, PT, PT, R25, 0x1, RZ ;  /* 0x0000000119197810 */ /* 0x000fe20007ffe0ff */
[----:B---3--:R-:W-:-:S04]  /*16f0*/  @P2 FADD R18, R18, -R15 ;  /* 0x8000000f12122221 */ /* 0x008fc80000000000 */
[----:B------:R-:W-:Y:S01]  /*1700*/  @P2 FFMA R0, R18, R18, R27 ;  /* 0x0000001212002223 */ /* 0x000fe2000000001b */
[----:B--2---:R-:W-:-:S04]  /*1710*/  FADD R15, R16, -R13 ;  /* 0x8000000d100f7221 */ /* 0x004fc80000000000 */
[----:B------:R-:W-:Y:S01]  /*1720*/  FFMA R0, R15, R15, R0 ;  /* 0x0000000f0f007223 */ /* 0x000fe20000000000 */
[----:B------:R-:W-:Y:S06]  /*1730*/  @P0 BRA `(.L_x_22) ;  /* 0xfffffff400f80947 */ /* 0x000fec000383ffff */
[----:B------:R-:W0:Y:S01]  /*1740*/  LDC.64 R12, c[0x0][0x3b0] ;  /* 0x0000ec00ff0c7b82 */ /* 0x000e220000000a00 */
[----:B------:R-:W1:Y:S01]  /*1750*/  LDCU UR6, c[0x0][0x3ac] ;  /* 0x00007580ff0677ac */ /* 0x000e620008000800 */
[----:B------:R-:W-:Y:S01]  /*1760*/  F2F.F64.F32 R18, R0 ;  /* 0x0000000000127310 */ /* 0x000fe20000201800 */
[----:B------:R-:W-:Y:S07]  /*1770*/  BSSY.RECONVERGENT B3, `(.L_x_23) ;  /* 0x0000015000037945 */ /* 0x000fee0003800200 */
[----:B-1----:R-:W-:Y:S08]  /*1780*/  F2F.F64.F32 R14, UR6 ;  /* 0x00000006000e7d10 */ /* 0x002ff00008201800 */
[----:B0-----:R-:W0:Y:S08]  /*1790*/  F2F.F64.F32 R16, R13 ;  /* 0x0000000d00107310 */ /* 0x001e300000201800 */
[----:B------:R-:W1:Y:S01]  /*17a0*/  MUFU.RCP R23, R12 ;  /* 0x0000000c00177308 */ /* 0x000e620000001000 */
[----:B0-----:R-:W-:-:S08]  /*17b0*/  DADD R16, R16, R16 ;  /* 0x0000000010107229 */ /* 0x001fd00000000010 */
[----:B------:R-:W-:Y:S01]  /*17c0*/  DFMA R14, -R16, R14, R18 ;  /* 0x0000000e100e722b */ /* 0x000fe20000000112 */
[----:B-1----:R-:W-:-:S04]  /*17d0*/  FFMA R16, R23, -R12, 1 ;  /* 0x3f80000017107423 */ /* 0x002fc8000000080c */
[----:B------:R-:W-:-:S05]  /*17e0*/  FFMA R16, R23, R16, R23 ;  /* 0x0000001017107223 */ /* 0x000fca0000000017 */
[----:B------:R-:W0:Y:S02]  /*17f0*/  F2F.F32.F64 R14, R14 ;  /* 0x0000000e000e7310 */ /* 0x000e240000301000 */
[----:B0-----:R-:W-:-:S06]  /*1800*/  FMNMX R18, RZ, R14, !PT ;  /* 0x0000000eff127209 */ /* 0x001fcc0007800000 */
[----:B------:R-:W0:Y:S01]  /*1810*/  FCHK P0, R18, R12 ;  /* 0x0000000c12007302 */ /* 0x000e220000000000 */
[----:B------:R-:W-:-:S04]  /*1820*/  FFMA R17, R16, R18, RZ ;  /* 0x0000001210117223 */ /* 0x000fc800000000ff */
[----:B------:R-:W-:-:S04]  /*1830*/  FFMA R0, R17, -R12, R18 ;  /* 0x8000000c11007223 */ /* 0x000fc80000000012 */
[----:B------:R-:W-:Y:S01]  /*1840*/  FFMA R0, R16, R0, R17 ;  /* 0x0000000010007223 */ /* 0x000fe20000000011 */
[----:B0-----:R-:W-:Y:S06]  /*1850*/  @!P0 BRA `(.L_x_24) ;  /* 0x0000000000188947 */ /* 0x001fec0003800000 */
[----:B------:R-:W0:Y:S01]  /*1860*/  LDCU UR6, c[0x0][0x3b0] ;  /* 0x00007600ff0677ac */ /* 0x000e220008000800 */
[----:B------:R-:W-:Y:S01]  /*1870*/  IMAD.MOV.U32 R12, RZ, RZ, R18 ;  /* 0x000000ffff0c7224 */ /* 0x000fe200078e0012 */
[----:B------:R-:W-:Y:S02]  /*1880*/  MOV R14, 0x18b0 ;  /* 0x000018b0000e7802 */ /* 0x000fe40000000f00 */
[----:B0-----:R-:W-:-:S07]  /*1890*/  MOV R13, UR6 ;  /* 0x00000006000d7c02 */ /* 0x001fce0008000f00 */
[----:B------:R-:W-:Y:S05]  /*18a0*/  CALL.REL.NOINC `($__internal_0_$__cuda_sm3x_div_rn_noftz_f32_slowpath) ;  /* 0x0000000000f07944 */ /* 0x000fea0003c00000 */
[----:B------:R-:W-:-:S07]  /*18b0*/  MOV R0, R15 ;  /* 0x0000000f00007202 */ /* 0x000fce0000000f00 */
.L_x_24:
[----:B------:R-:W-:Y:S05]  /*18c0*/  BSYNC.RECONVERGENT B3 ;  /* 0x0000000000037941 */ /* 0x000fea0003800200 */
.L_x_23:
[----:B------:R-:W0:Y:S01]  /*18d0*/  LDC.64 R12, c[0x0][0x380] ;  /* 0x0000e000ff0c7b82 */ /* 0x000e220000000a00 */
[----:B------:R-:W1:Y:S02]  /*18e0*/  LDCU UR6, c[0x0][0x3a0] ;  /* 0x00007400ff0677ac */ /* 0x000e640008000800 */
[----:B-1----:R-:W-:-:S04]  /*18f0*/  IMAD R15, R2, UR6, R7 ;  /* 0x00000006020f7c24 */ /* 0x002fc8000f8e0207 */
[----:B0-----:R-:W-:-:S06]  /*1900*/  IMAD.WIDE R12, R15, 0x4, R12 ;  /* 0x000000040f0c7825 */ /* 0x001fcc00078e020c */
[----:B------:R-:W2:Y:S01]  /*1910*/  LDG.E R12, desc[UR4][R12.64] ;  /* 0x000000040c0c7981 */ /* 0x000ea2000c1e1900 */
[----:B------:R-:W-:-:S05]  /*1920*/  FMUL R0, R0, -1.4426950216293334961 ;  /* 0xbfb8aa3b00007820 */ /* 0x000fca0000400000 */
[----:B------:R-:W-:-:S13]  /*1930*/  FSETP.GEU.AND P0, PT, R0, -126, PT ;  /* 0xc2fc00000000780b */ /* 0x000fda0003f0e000 */
[----:B------:R-:W-:-:S04]  /*1940*/  @!P0 FMUL R0, R0, 0.5 ;  /* 0x3f00000000008820 */ /* 0x000fc80000400000 */
[----:B------:R-:W0:Y:S02]  /*1950*/  MUFU.EX2 R15, R0 ;  /* 0x00000000000f7308 */ /* 0x000e240000000800 */
[----:B0-----:R-:W-:-:S04]  /*1960*/  @!P0 FMUL R15, R15, R15 ;  /* 0x0000000f0f0f8220 */ /* 0x001fc80000400000 */
[----:B------:R-:W-:Y:S01]  /*1970*/  FADD R6, R6, R15 ;  /* 0x0000000f06067221 */ /* 0x000fe20000000000 */
[----:B------:R-:W-:-:S04]  /*1980*/  FSETP.GT.AND P0, PT, R15, R11, PT ;  /* 0x0000000b0f00720b */ /* 0x000fc80003f04000 */
[C---:B------:R-:W-:Y:S01]  /*1990*/  FSEL R11, R15.reuse, R11, P0 ;  /* 0x0000000b0f0b7208 */ /* 0x040fe20000000000 */
[----:B--2---:R-:W-:-:S08]  /*19a0*/  FFMA R8, R15, R12, R8 ;  /* 0x0000000c0f087223 */ /* 0x004fd00000000008 */
.L_x_18:
[----:B------:R-:W-:Y:S05]  /*19b0*/  BSYNC.RECONVERGENT B2 ;  /* 0x0000000000027941 */ /* 0x000fea0003800200 */
.L_x_17:
[----:B------:R-:W-:-:S05]  /*19c0*/  VIADD R2, R2, 0x1 ;  /* 0x0000000102027836 */ /* 0x000fca0000000000 */
[----:B------:R-:W-:-:S13]  /*19d0*/  ISETP.NE.AND P0, PT, R2, R9, PT ;  /* 0x000000090200720c */ /* 0x000fda0003f05270 */
[----:B------:R-:W-:Y:S05]  /*19e0*/  @P0 BRA `(.L_x_25) ;  /* 0xfffffff4002c0947 */ /* 0x000fea000383ffff */
.L_x_16:
[----:B------:R-:W-:Y:S05]  /*19f0*/  BSYNC.RECONVERGENT B1 ;  /* 0x0000000000017941 */ /* 0x000fea0003800200 */
.L_x_15:
[----:B------:R-:W-:-:S04]  /*1a00*/  IADD3 R7, PT, PT, R7, 0x1, RZ ;  /* 0x0000000107077810 */ /* 0x000fc80007ffe0ff */
[----:B------:R-:W-:-:S13]  /*1a10*/  ISETP.NE.AND P0, PT, R7, R20, PT ;  /* 0x000000140700720c */ /* 0x000fda0003f05270 */
[----:B------:R-:W-:Y:S05]  /*1a20*/  @P0 BRA `(.L_x_26) ;  /* 0xfffffff400080947 */ /* 0x000fea000383ffff */
.L_x_1:
[----:B------:R-:W-:Y:S05]  /*1a30*/  BSYNC.RECONVERGENT B0 ;  /* 0x0000000000007941 */ /* 0x000fea0003800200 */
.L_x_0:
[----:B------:R-:W0:Y:S01]  /*1a40*/  LDC.64 R4, c[0x0][0x380] ;  /* 0x0000e000ff047b82 */ /* 0x000e220000000a00 */
[----:B------:R-:W1:Y:S02]  /*1a50*/  LDCU UR6, c[0x0][0x3a0] ;  /* 0x00007400ff0677ac */ /* 0x000e640008000800 */
[----:B-1----:R-:W-:-:S04]  /*1a60*/  IMAD R3, R10, UR6, R22 ;  /* 0x000000060a037c24 */ /* 0x002fc8000f8e0216 */
[----:B0-----:R-:W-:-:S06]  /*1a70*/  IMAD.WIDE R2, R3, 0x4, R4 ;  /* 0x0000000403027825 */ /* 0x001fcc00078e0204 */
[----:B------:R-:W2:Y:S01]  /*1a80*/  LDG.E R3, desc[UR4][R2.64] ;  /* 0x0000000402037981 */ /* 0x000ea2000c1e1900 */
[----:B------:R-:W-:Y:S01]  /*1a90*/  FSETP.GT.AND P0, PT, R11, -R6, PT ;  /* 0x800000060b00720b */ /* 0x000fe20003f04000 */
[----:B------:R-:W-:Y:S01]  /*1aa0*/  FADD R13, R6, R11 ;  /* 0x0000000b060d7221 */ /* 0x000fe20000000000 */
[----:B--2---:R-:W-:-:S11]  /*1ab0*/  FFMA R12, R3, R11, R8 ;  /* 0x0000000b030c7223 */ /* 0x004fd60000000008 */
[----:B------:R-:W-:Y:S05]  /*1ac0*/  @!P0 BRA `(.L_x_27) ;  /* 0x00000000004c8947 */ /* 0x000fea0003800000 */
[----:B------:R-:W0:Y:S01]  /*1ad0*/  MUFU.RCP R0, R13 ;  /* 0x0000000d00007308 */ /* 0x000e220000001000 */
[----:B------:R-:W-:Y:S07]  /*1ae0*/  BSSY.RECONVERGENT B0, `(.L_x_28) ;  /* 0x000000b000007945 */ /* 0x000fee0003800200 */
[----:B------:R-:W1:Y:S01]  /*1af0*/  FCHK P0, R12, R13 ;  /* 0x0000000d0c007302 */ /* 0x000e620000000000 */
[----:B0-----:R-:W-:-:S04]  /*1b00*/  FFMA R3, -R13, R0, 1 ;  /* 0x3f8000000d037423 */ /* 0x001fc80000000100 */
[----:B------:R-:W-:-:S04]  /*1b10*/  FFMA R3, R0, R3, R0 ;  /* 0x0000000300037223 */ /* 0x000fc80000000000 */
[----:B------:R-:W-:-:S04]  /*1b20*/  FFMA R0, R12, R3, RZ ;  /* 0x000000030c007223 */ /* 0x000fc800000000ff */
[----:B------:R-:W-:-:S04]  /*1b30*/  FFMA R2, -R13, R0, R12 ;  /* 0x000000000d027223 */ /* 0x000fc8000000010c */
[----:B------:R-:W-:Y:S01]  /*1b40*/  FFMA R5, R3, R2, R0 ;  /* 0x0000000203057223 */ /* 0x000fe20000000000 */
[----:B-1----:R-:W-:Y:S06]  /*1b50*/  @!P0 BRA `(.L_x_29) ;  /* 0x00000000000c8947 */ /* 0x002fec0003800000 */
[----:B------:R-:W-:-:S07]  /*1b60*/  MOV R14, 0x1b80 ;  /* 0x00001b80000e7802 */ /* 0x000fce0000000f00 */
[----:B------:R-:W-:Y:S05]  /*1b70*/  CALL.REL.NOINC `($__internal_0_$__cuda_sm3x_div_rn_noftz_f32_slowpath) ;  /* 0x00000000003c7944 */ /* 0x000fea0003c00000 */
[----:B------:R-:W-:-:S07]  /*1b80*/  MOV R5, R15 ;  /* 0x0000000f00057202 */ /* 0x000fce0000000f00 */
.L_x_29:
[----:B------:R-:W-:Y:S05]  /*1b90*/  BSYNC.RECONVERGENT B0 ;  /* 0x0000000000007941 */ /* 0x000fea0003800200 */
.L_x_28:
[----:B------:R-:W0:Y:S01]  /*1ba0*/  LDC.64 R2, c[0x0][0x388] ;  /* 0x0000e200ff027b82 */ /* 0x000e220000000a00 */
[----:B------:R-:W1:Y:S02]  /*1bb0*/  LDCU UR7, c[0x0][0x3a0] ;  /* 0x00007400ff0777ac */ /* 0x000e640008000800 */
[----:B-1----:R-:W-:-:S04]  /*1bc0*/  IMAD R21, R24, UR7, R21 ;  /* 0x0000000718157c24 */ /* 0x002fc8000f8e0215 */
[----:B0-----:R-:W-:-:S05]  /*1bd0*/  IMAD.WIDE R2, R21, 0x4, R2 ;  /* 0x0000000415027825 */ /* 0x001fca00078e0202 */
[----:B------:R-:W-:Y:S01]  /*1be0*/  STG.E desc[UR4][R2.64], R5 ;  /* 0x0000000502007986 */ /* 0x000fe2000c101904 */
[----:B------:R-:W-:Y:S05]  /*1bf0*/  EXIT ;  /* 0x000000000000794d */ /* 0x000fea0003800000 */
.L_x_27:
[----:B------:R-:W-:-:S04]  /*1c00*/  IMAD R21, R24, UR6, R21 ;  /* 0x0000000618157c24 */ /* 0x000fc8000f8e0215 */
[C---:B------:R-:W-:Y:S02]  /*1c10*/  IMAD.WIDE R2, R21.reuse, 0x4, R4 ;  /* 0x0000000415027825 */ /* 0x040fe400078e0204 */
[----:B------:R-:W0:Y:S04]  /*1c20*/  LDC.64 R4, c[0x0][0x388] ;  /* 0x0000e200ff047b82 */ /* 0x000e280000000a00 */
[----:B------:R-:W2:Y:S01]  /*1c30*/  LDG.E R3, desc[UR4][R2.64] ;  /* 0x0000000402037981 */ /* 0x000ea2000c1e1900 */
[----:B0-----:R-:W-:-:S05]  /*1c40*/  IMAD.WIDE R4, R21, 0x4, R4 ;  /* 0x0000000415047825 */ /* 0x001fca00078e0204 */
[----:B--2---:R-:W-:Y:S01]  /*1c50*/  STG.E desc[UR4][R4.64], R3 ;  /* 0x0000000304007986 */ /* 0x004fe2000c101904 */
[----:B------:R-:W-:Y:S05]  /*1c60*/  EXIT ;  /* 0x000000000000794d */ /* 0x000fea0003800000 */
        .weak           $__internal_0_$__cuda_sm3x_div_rn_noftz_f32_slowpath
        .type           $__internal_0_$__cuda_sm3x_div_rn_noftz_f32_slowpath,@function
        .size           $__internal_0_$__cuda_sm3x_div_rn_noftz_f32_slowpath,(.L_x_42 - $__internal_0_$__cuda_sm3x_div_rn_noftz_f32_slowpath)
$__internal_0_$__cuda_sm3x_div_rn_noftz_f32_slowpath:
[----:B------:R-:W-:Y:S01]  /*1c70*/  SHF.R.U32.HI R15, RZ, 0x17, R13 ;  /* 0x00000017ff0f7819 */ /* 0x000fe2000001160d */
[----:B------:R-:W-:Y:S01]  /*1c80*/  BSSY.RECONVERGENT B4, `(.L_x_30) ;  /* 0x0000062000047945 */ /* 0x000fe20003800200 */
[----:B------:R-:W-:Y:S02]  /*1c90*/  SHF.R.U32.HI R16, RZ, 0x17, R12 ;  /* 0x00000017ff107819 */ /* 0x000fe4000001160c */
[----:B------:R-:W-:Y:S02]  /*1ca0*/  LOP3.LUT R15, R15, 0xff, RZ, 0xc0, !PT ;  /* 0x000000ff0f0f7812 */ /* 0x000fe400078ec0ff */
[----:B------:R-:W-:-:S03]  /*1cb0*/  LOP3.LUT R23, R16, 0xff, RZ, 0xc0, !PT ;  /* 0x000000ff10177812 */ /* 0x000fc600078ec0ff */
[----:B------:R-:W-:Y:S01]  /*1cc0*/  VIADD R18, R15, 0xffffffff ;  /* 0xffffffff0f127836 */ /* 0x000fe20000000000 */
[----:B------:R-:W-:-:S04]  /*1cd0*/  IADD3 R17, PT, PT, R23, -0x1, RZ ;  /* 0xffffffff17117810 */ /* 0x000fc80007ffe0ff */
[----:B------:R-:W-:-:S04]  /*1ce0*/  ISETP.GT.U32.AND P0, PT, R18, 0xfd, PT ;  /* 0x000000fd1200780c */ /* 0x000fc80003f04070 */
[----:B------:R-:W-:-:S13]  /*1cf0*/  ISETP.GT.U32.OR P0, PT, R17, 0xfd, P0 ;  /* 0x000000fd1100780c */ /* 0x000fda0000704470 */
[----:B------:R-:W-:Y:S01]  /*1d00*/  @!P0 MOV R16, RZ ;  /* 0x000000ff00108202 */ /* 0x000fe20000000f00 */
[----:B------:R-:W-:Y:S06]  /*1d10*/  @!P0 BRA `(.L_x_31) ;  /* 0x00000000005c8947 */ /* 0x000fec0003800000 */
[----:B------:R-:W-:Y:S02]  /*1d20*/  FSETP.GTU.FTZ.AND P0, PT, |R12|, +INF , PT ;  /* 0x7f8000000c00780b */ /* 0x000fe40003f1c200 */
[----:B------:R-:W-:-:S04]  /*1d30*/  FSETP.GTU.FTZ.AND P1, PT, |R13|, +INF , PT ;  /* 0x7f8000000d00780b */ /* 0x000fc80003f3c200 */
[----:B------:R-:W-:-:S13]  /*1d40*/  PLOP3.LUT P0, PT, P0, P1, PT, 0xf8, 0x8f ;  /* 0x00000000008f781c */ /* 0x000fda0000703f70 */
[----:B------:R-:W-:Y:S05]  /*1d50*/  @P0 BRA `(.L_x_32) ;  /* 0x00000004004c0947 */ /* 0x000fea0003800000 */
[----:B------:R-:W-:-:S13]  /*1d60*/  LOP3.LUT P0, RZ, R13, 0x7fffffff, R12, 0xc8, !PT ;  /* 0x7fffffff0dff7812 */ /* 0x000fda000780c80c */
[----:B------:R-:W-:Y:S05]  /*1d70*/  @!P0 BRA `(.L_x_33) ;  /* 0x00000004003c8947 */ /* 0x000fea0003800000 */
[C---:B------:R-:W-:Y:S02]  /*1d80*/  FSETP.NEU.FTZ.AND P0, PT, |R12|.reuse, +INF , PT ;  /* 0x7f8000000c00780b */ /* 0x040fe40003f1d200 */
[----:B------:R-:W-:Y:S02]  /*1d90*/  FSETP.NEU.FTZ.AND P2, PT, |R13|, +INF , PT ;  /* 0x7f8000000d00780b */ /* 0x000fe40003f5d200 */
[----:B------:R-:W-:-:S11]  /*1da0*/  FSETP.NEU.FTZ.AND P1, PT, |R12|, +INF , PT ;  /* 0x7f8000000c00780b */ /* 0x000fd60003f3d200 */
[----:B------:R-:W-:Y:S05]  /*1db0*/  @!P2 BRA !P0, `(.L_x_33) ;  /* 0x00000004002ca947 */ /* 0x000fea0004000000 */
[----:B------:R-:W-:-:S04]  /*1dc0*/  LOP3.LUT P0, RZ, R12, 0x7fffffff, RZ, 0xc0, !PT ;  /* 0x7fffffff0cff7812 */ /* 0x000fc8000780c0ff */
[----:B------:R-:W-:-:S13]  /*1dd0*/  PLOP3.LUT P0, PT, P2, P0, PT, 0x2f, 0xf2 ;  /* 0x0000000000f2781c */ /* 0x000fda0001700577 */
[----:B------:R-:W-:Y:S05]  /*1de0*/  @P0 BRA `(.L_x_34) ;  /* 0x0000000400180947 */ /* 0x000fea0003800000 */
[----:B------:R-:W-:-:S04]  /*1df0*/  LOP3.LUT P0, RZ, R13, 0x7fffffff, RZ, 0xc0, !PT ;  /* 0x7fffffff0dff7812 */ /* 0x000fc8000780c0ff */
[----:B------:R-:W-:-:S13]  /*1e00*/  PLOP3.LUT P0, PT, P1, P0, PT, 0x2f, 0xf2 ;  /* 0x0000000000f2781c */ /* 0x000fda0000f00577 */
[----:B------:R-:W-:Y:S05]  /*1e10*/  @P0 BRA `(.L_x_35) ;  /* 0x0000000400000947 */ /* 0x000fea0003800000 */
[----:B------:R-:W-:Y:S02]  /*1e20*/  ISETP.GE.AND P0, PT, R17, RZ, PT ;  /* 0x000000ff1100720c */ /* 0x000fe40003f06270 */
[----:B------:R-:W-:-:S11]  /*1e30*/  ISETP.GE.AND P1, PT, R18, RZ, PT ;  /* 0x000000ff1200720c */ /* 0x000fd60003f26270 */
[----:B------:R-:W-:Y:S01]  /*1e40*/  @P0 IMAD.MOV.U32 R16, RZ, RZ, RZ ;  /* 0x000000ffff100224 */ /* 0x000fe200078e00ff */
[----:B------:R-:W-:Y:S01]  /*1e50*/  @!P0 MOV R16, 0xffffffc0 ;  /* 0xffffffc000108802 */ /* 0x000fe20000000f00 */
[----:B------:R-:W-:Y:S01]  /*1e60*/  @!P0 FFMA R12, R12, 1.84467440737095516160e+19, RZ ;  /* 0x5f8000000c0c8823 */ /* 0x000fe200000000ff */
[----:B------:R-:W-:Y:S02]  /*1e70*/  @!P1 FFMA R13, R13, 1.84467440737095516160e+19, RZ ;  /* 0x5f8000000d0d9823 */ /* 0x000fe400000000ff */
[----:B------:R-:W-:-:S07]  /*1e80*/  @!P1 IADD3 R16, PT, PT, R16, 0x40, RZ ;  /* 0x0000004010109810 */ /* 0x000fce0007ffe0ff */
.L_x_31:
[----:B------:R-:W-:Y:S01]  /*1e90*/  LEA R18, R15, 0xc0800000, 0x17 ;  /* 0xc08000000f127811 */ /* 0x000fe200078eb8ff */
[----:B------:R-:W-:Y:S04]  /*1ea0*/  BSSY.RECONVERGENT B5, `(.L_x_36) ;  /* 0x0000036000057945 */ /* 0x000fe80003800200 */
[----:B------:R-:W-:Y:S01]  /*1eb0*/  IMAD.IADD R19, R13, 0x1, -R18 ;  /* 0x000000010d137824 */ /* 0x000fe200078e0a12 */
[----:B------:R-:W-:-:S03]  /*1ec0*/  IADD3 R18, PT, PT, R23, -0x7f, RZ ;  /* 0xffffff8117127810 */ /* 0x000fc60007ffe0ff */
[----:B------:R0:W1:Y:S01]  /*1ed0*/  MUFU.RCP R13, R19 ;  /* 0x00000013000d7308 */ /* 0x0000620000001000 */
[----:B------:R-:W-:Y:S01]  /*1ee0*/  FADD.FTZ R17, -R19, -RZ ;  /* 0x800000ff13117221 */ /* 0x000fe20000010100 */
[C---:B------:R-:W-:Y:S01]  /*1ef0*/  IMAD R12, R18.reuse, -0x800000, R12 ;  /* 0xff800000120c7824 */ /* 0x040fe200078e020c */
[----:B0-----:R-:W-:-:S04]  /*1f00*/  IADD3 R19, PT, PT, R18, 0x7f, -R15 ;  /* 0x0000007f12137810 */ /* 0x001fc80007ffe80f */
[----:B------:R-:W-:Y:S01]  /*1f10*/  IADD3 R19, PT, PT, R19, R16, RZ ;  /* 0x0000001013137210 */ /* 0x000fe20007ffe0ff */
[----:B-1----:R-:W-:-:S04]  /*1f20*/  FFMA R26, R13, R17, 1 ;  /* 0x3f8000000d1a7423 */ /* 0x002fc80000000011 */
[----:B------:R-:W-:-:S04]  /*1f30*/  FFMA R13, R13, R26, R13 ;  /* 0x0000001a0d0d7223 */ /* 0x000fc8000000000d */
[----:B------:R-:W-:-:S04]  /*1f40*/  FFMA R26, R12, R13, RZ ;  /* 0x0000000d0c1a7223 */ /* 0x000fc800000000ff */
[----:B------:R-:W-:-:S04]  /*1f50*/  FFMA R23, R17, R26, R12 ;  /* 0x0000001a11177223 */ /* 0x000fc8000000000c */
[----:B------:R-:W-:-:S04]  /*1f60*/  FFMA R26, R13, R23, R26 ;  /* 0x000000170d1a7223 */ /* 0x000fc8000000001a */
[----:B------:R-:W-:-:S04]  /*1f70*/  FFMA R17, R17, R26, R12 ;  /* 0x0000001a11117223 */ /* 0x000fc8000000000c */
[----:B------:R-:W-:-:S05]  /*1f80*/  FFMA R12, R13, R17, R26 ;  /* 0x000000110d0c7223 */ /* 0x000fca000000001a */
[----:B------:R-:W-:-:S04]  /*1f90*/  SHF.R.U32.HI R15, RZ, 0x17, R12 ;  /* 0x00000017ff0f7819 */ /* 0x000fc8000001160c */
[----:B------:R-:W-:-:S05]  /*1fa0*/  LOP3.LUT R15, R15, 0xff, RZ, 0xc0, !PT ;  /* 0x000000ff0f0f7812 */ /* 0x000fca00078ec0ff */
[----:B------:R-:W-:-:S05]  /*1fb0*/  IMAD.IADD R18, R15, 0x1, R19 ;  /* 0x000000010f127824 */ /* 0x000fca00078e0213 */
[----:B------:R-:W-:-:S04]  /*1fc0*/  IADD3 R15, PT, PT, R18, -0x1, RZ ;  /* 0xffffffff120f7810 */ /* 0x000fc80007ffe0ff */
[----:B------:R-:W-:-:S13]  /*1fd0*/  ISETP.GE.U32.AND P0, PT, R15, 0xfe, PT ;  /* 0x000000fe0f00780c */ /* 0x000fda0003f06070 */
[----:B------:R-:W-:Y:S05]  /*1fe0*/  @!P0 BRA `(.L_x_37) ;  /* 0x0000000000808947 */ /* 0x000fea0003800000 */
[----:B------:R-:W-:-:S13]  /*1ff0*/  ISETP.GT.AND P0, PT, R18, 0xfe, PT ;  /* 0x000000fe1200780c */ /* 0x000fda0003f04270 */
[----:B------:R-:W-:Y:S05]  /*2000*/  @P0 BRA `(.L_x_38) ;  /* 0x00000000006c0947 */ /* 0x000fea0003800000 */
[----:B------:R-:W-:-:S13]  /*2010*/  ISETP.GE.AND P0, PT, R18, 0x1, PT ;  /* 0x000000011200780c */ /* 0x000fda0003f06270 */
[----:B------:R-:W-:Y:S05]  /*2020*/  @P0 BRA `(.L_x_39) ;  /* 0x0000000000740947 */ /* 0x000fea0003800000 */
[----:B------:R-:W-:Y:S02]  /*2030*/  ISETP.GE.AND P0, PT, R18, -0x18, PT ;  /* 0xffffffe81200780c */ /* 0x000fe40003f06270 */
[----:B------:R-:W-:-:S11]  /*2040*/  LOP3.LUT R12, R12, 0x80000000, RZ, 0xc0, !PT ;  /* 0x800000000c0c7812 */ /* 0x000fd600078ec0ff */
[----:B------:R-:W-:Y:S05]  /*2050*/  @!P0 BRA `(.L_x_39) ;  /* 0x0000000000688947 */ /* 0x000fea0003800000 */
[-CC-:B------:R-:W-:Y:S01]  /*2060*/  FFMA.RZ R15, R13, R17.reuse, R26.reuse ;  /* 0x000000110d0f7223 */ /* 0x180fe2000000c01a */
[C---:B------:R-:W-:Y:S02]  /*2070*/  ISETP.NE.AND P2, PT, R18.reuse, RZ, PT ;  /* 0x000000ff1200720c */ /* 0x040fe40003f45270 */
[C---:B------:R-:W-:Y:S02]  /*2080*/  ISETP.NE.AND P1, PT, R18.reuse, RZ, PT ;  /* 0x000000ff1200720c */ /* 0x040fe40003f25270 */
[----:B------:R-:W-:Y:S01]  /*2090*/  LOP3.LUT R16, R15, 0x7fffff, RZ, 0xc0, !PT ;  /* 0x007fffff0f107812 */ /* 0x000fe200078ec0ff */
[CCC-:B------:R-:W-:Y:S01]  /*20a0*/  FFMA.RP R15, R13.reuse, R17.reuse, R26.reuse ;  /* 0x000000110d0f7223 */ /* 0x1c0fe2000000801a */
[----:B------:R-:W-:Y:S01]  /*20b0*/  FFMA.RM R26, R13, R17, R26 ;  /* 0x000000110d1a7223 */ /* 0x000fe2000000401a */
[----:B------:R-:W-:Y:S01]  /*20c0*/  IADD3 R13, PT, PT, R18, 0x20, RZ ;  /* 0x00000020120d7810 */ /* 0x000fe20007ffe0ff */
[----:B------:R-:W-:Y:S01]  /*20d0*/  IMAD.MOV R17, RZ, RZ, -R18 ;  /* 0x000000ffff117224 */ /* 0x000fe200078e0a12 */
[----:B------:R-:W-:-:S02]  /*20e0*/  LOP3.LUT R16, R16, 0x800000, RZ, 0xfc, !PT ;  /* 0x0080000010107812 */ /* 0x000fc400078efcff */
[----:B------:R-:W-:Y:S02]  /*20f0*/  FSETP.NEU.FTZ.AND P0, PT, R15, R26, PT ;  /* 0x0000001a0f00720b */ /* 0x000fe40003f1d000 */
[----:B------:R-:W-:Y:S02]  /*2100*/  SHF.L.U32 R13, R16, R13, RZ ;  /* 0x0000000d100d7219 */ /* 0x000fe400000006ff */
[----:B------:R-:W-:Y:S02]  /*2110*/  SEL R15, R17, RZ, P2 ;  /* 0x000000ff110f7207 */ /* 0x000fe40001000000 */
[----:B------:R-:W-:Y:S02]  /*2120*/  ISETP.NE.AND P1, PT, R13, RZ, P1 ;  /* 0x000000ff0d00720c */ /* 0x000fe40000f25270 */
[----:B------:R-:W-:Y:S02]  /*2130*/  SHF.R.U32.HI R15, RZ, R15, R16 ;  /* 0x0000000fff0f7219 */ /* 0x000fe40000011610 */
[----:B------:R-:W-:-:S02]  /*2140*/  PLOP3.LUT P0, PT, P0, P1, PT, 0xf8, 0x8f ;  /* 0x00000000008f781c */ /* 0x000fc40000703f70 */
[----:B------:R-:W-:Y:S02]  /*2150*/  SHF.R.U32.HI R16, RZ, 0x1, R15 ;  /* 0x00000001ff107819 */ /* 0x000fe4000001160f */
[----:B------:R-:W-:-:S04]  /*2160*/  SEL R13, RZ, 0x1, !P0 ;  /* 0x00000001ff0d7807 */ /* 0x000fc80004000000 */
[----:B------:R-:W-:-:S04]  /*2170*/  LOP3.LUT R18, R13, 0x1, R16, 0xf8, !PT ;  /* 0x000000010d127812 */ /* 0x000fc800078ef810 */
[----:B------:R-:W-:-:S04]  /*2180*/  LOP3.LUT R15, R18, R15, RZ, 0xc0, !PT ;  /* 0x0000000f120f7212 */ /* 0x000fc800078ec0ff */
[----:B------:R-:W-:-:S04]  /*2190*/  IADD3 R15, PT, PT, R16, R15, RZ ;  /* 0x0000000f100f7210 */ /* 0x000fc80007ffe0ff */
[----:B------:R-:W-:Y:S01]  /*21a0*/  LOP3.LUT R12, R15, R12, RZ, 0xfc, !PT ;  /* 0x0000000c0f0c7212 */ /* 0x000fe200078efcff */
[----:B------:R-:W-:Y:S06]  /*21b0*/  BRA `(.L_x_39) ;  /* 0x0000000000107947 */ /* 0x000fec0003800000 */
.L_x_38:
[----:B------:R-:W-:-:S04]  /*21c0*/  LOP3.LUT R12, R12, 0x80000000, RZ, 0xc0, !PT ;  /* 0x800000000c0c7812 */ /* 0x000fc800078ec0ff */
[----:B------:R-:W-:Y:S01]  /*21d0*/  LOP3.LUT R12, R12, 0x7f800000, RZ, 0xfc, !PT ;  /* 0x7f8000000c0c7812 */ /* 0x000fe200078efcff */
[----:B------:R-:W-:Y:S06]  /*21e0*/  BRA `(.L_x_39) ;  /* 0x0000000000047947 */ /* 0x000fec0003800000 */
.L_x_37:
[----:B------:R-:W-:-:S07]  /*21f0*/  LEA R12, R19, R12, 0x17 ;  /* 0x0000000c130c7211 */ /* 0x000fce00078eb8ff */
.L_x_39:
[----:B------:R-:W-:Y:S05]  /*2200*/  BSYNC.RECONVERGENT B5 ;  /* 0x0000000000057941 */ /* 0x000fea0003800200 */
.L_x_36:
[----:B------:R-:W-:Y:S05]  /*2210*/  BRA `(.L_x_40) ;  /* 0x0000000000207947 */ /* 0x000fea0003800000 */
.L_x_35:
[----:B------:R-:W-:-:S04]  /*2220*/  LOP3.LUT R12, R13, 0x80000000, R12, 0x48, !PT ;  /* 0x800000000d0c7812 */ /* 0x000fc800078e480c */
[----:B------:R-:W-:Y:S01]  /*2230*/  LOP3.LUT R12, R12, 0x7f800000, RZ, 0xfc, !PT ;  /* 0x7f8000000c0c7812 */ /* 0x000fe200078efcff */
[----:B------:R-:W-:Y:S06]  /*2240*/  BRA `(.L_x_40) ;  /* 0x0000000000147947 */ /* 0x000fec0003800000 */
.L_x_34:
[----:B------:R-:W-:Y:S01]  /*2250*/  LOP3.LUT R12, R13, 0x80000000, R12, 0x48, !PT ;  /* 0x800000000d0c7812 */ /* 0x000fe200078e480c */
[----:B------:R-:W-:Y:S06]  /*2260*/  BRA `(.L_x_40) ;  /* 0x00000000000c7947 */ /* 0x000fec0003800000 */
.L_x_33:
[----:B------:R-:W0:Y:S01]  /*2270*/  MUFU.RSQ R12, -QNAN ;  /* 0xffc00000000c7908 */ /* 0x000e220000001400 */
[----:B------:R-:W-:Y:S05]  /*2280*/  BRA `(.L_x_40) ;  /* 0x0000000000047947 */ /* 0x000fea0003800000 */
.L_x_32:
[----:B------:R-:W-:-:S07]  /*2290*/  FADD.FTZ R12, R12, R13 ;  /* 0x0000000d0c0c7221 */ /* 0x000fce0000010000 */
.L_x_40:
[----:B------:R-:W-:Y:S05]  /*22a0*/  BSYNC.RECONVERGENT B4 ;  /* 0x0000000000047941 */ /* 0x000fea0003800200 */
.L_x_30:
[----:B------:R-:W-:Y:S02]  /*22b0*/  HFMA2 R13, -RZ, RZ, 0, 0 ;  /* 0x00000000ff0d7431 */ /* 0x000fe400000001ff */
[----:B0-----:R-:W-:Y:S01]  /*22c0*/  IMAD.MOV.U32 R15, RZ, RZ, R12 ;  /* 0x000000ffff0f7224 */ /* 0x001fe200078e000c */
[----:B------:R-:W-:-:S04]  /*22d0*/  MOV R12, R14 ;  /* 0x0000000e000c7202 */ /* 0x000fc80000000f00 */
[----:B------:R-:W-:Y:S05]  /*22e0*/  RET.REL.NODEC R12 `(_Z18nlm_classic_globalPKfPfffiiiiifff) ;  /* 0xffffffdc0c447950 */ /* 0x000fea0003c3ffff */
.L_x_41:
[----:B------:R-:W-:-:S00]  /*22f0*/  BRA `(.L_x_41) ;  /* 0xfffffffc00fc7947 */ /* 0x000fc0000383ffff */
[----:B------:R-:W-:-:S00]  /*2300*/  NOP ;  /* 0x0000000000007918 */ /* 0x000fc00000000000 */
[----:B------:R-:W-:-:S00]  /*2310*/  NOP ;  /* 0x0000000000007918 */ /* 0x000fc00000000000 */
[----:B------:R-:W-:-:S00]  /*2320*/  NOP ;  /* 0x0000000000007918 */ /* 0x000fc00000000000 */
[----:B------:R-:W-:-:S00]  /*2330*/  NOP ;  /* 0x0000000000007918 */ /* 0x000fc00000000000 */
[----:B------:R-:W-:-:S00]  /*2340*/  NOP ;  /* 0x0000000000007918 */ /* 0x000fc00000000000 */
[----:B------:R-:W-:-:S00]  /*2350*/  NOP ;  /* 0x0000000000007918 */ /* 0x000fc00000000000 */
[----:B------:R-:W-:-:S00]  /*2360*/  NOP ;  /* 0x0000000000007918 */ /* 0x000fc00000000000 */
[----:B------:R-:W-:-:S00]  /*2370*/  NOP ;  /* 0x0000000000007918 */ /* 0x000fc00000000000 */
.L_x_42:


//--------------------- .nv.shared.reserved.0     --------------------------
	.section	.nv.shared.reserved.0,"aw",@nobits
	.weak		__nv_reservedSMEM_offset_0_alias
	.size		__nv_reservedSMEM_offset_0_alias, 0, 64
	.other		__nv_reservedSMEM_offset_0_alias,@"STO_CUDA_RESERVED_SHARED STV_DEFAULT"
__nv_reservedSMEM_offset_0_alias:
	.zero		0
	.zero		64


//--------------------- .nv.constant0._Z18nlm_classic_globalPKfPfffiiiiifff --------------------------
	.section	.nv.constant0._Z18nlm_classic_globalPKfPfffiiiiifff,"a",@progbits
	.sectionflags	@""
	.align	4
.nv.constant0._Z18nlm_classic_globalPKfPfffiiiiifff:
	.zero		952


//--------------------- SYMBOLS --------------------------

	.type		.nv.reservedSmem.offset0,@object
	.size		.nv.reservedSmem.offset0,0x4
